def attn_fwd(
    Q,
    K,
    V,
    Out,
    Lse,
    sm_scale,
    stride_qz,
    stride_qh,
    stride_qm,
    stride_qk,
    stride_kz,
    stride_kh,
    stride_kn,
    stride_kk,
    stride_vz,
    stride_vh,
    stride_vn,
    stride_vk,
    stride_oz,
    stride_oh,
    stride_om,
    stride_ok,
    seqlen_q,
    seqlen_k,
    BLOCK_M: tl.constexpr,
    BLOCK_N: tl.constexpr,
    HEAD_DIM: tl.constexpr,
    CAUSAL: tl.constexpr,
):
    start_m = tl.program_id(0)
    off_hz = tl.program_id(1)
    q_off = off_hz * stride_qh
    k_off = off_hz * stride_kh
    v_off = off_hz * stride_vh
    offs_m = start_m * BLOCK_M + tl.arange(0, BLOCK_M)
    offs_d = tl.arange(0, HEAD_DIM)
    offs_n = tl.arange(0, BLOCK_N)
    q_ptrs = Q + q_off + offs_m[:, None] * stride_qm + offs_d[None, :] * stride_qk
    k_ptrs = K + k_off + offs_d[:, None] * stride_kk + offs_n[None, :] * stride_kn
    v_ptrs = V + v_off + offs_n[:, None] * stride_vn + offs_d[None, :] * stride_vk
    m_i = tl.full([BLOCK_M], float("-inf"), dtype=tl.float32)
    l_i = tl.zeros([BLOCK_M], dtype=tl.float32) + 1.0
    acc = tl.zeros([BLOCK_M, HEAD_DIM], dtype=tl.float32)
    q = tl.load(q_ptrs)
    acc, l_i, m_i = _attn_fwd_inner(
        acc,
        l_i,
        m_i,
        q,
        k_ptrs,
        v_ptrs,
        sm_scale,
        stride_kn,
        stride_vn,
        start_m,
        seqlen_k,
        BLOCK_M,
        BLOCK_N,
        HEAD_DIM,
        CAUSAL,
    )
    acc = acc / l_i[:, None]
    lse = m_i + tl.math.log2(l_i) / 1.4426950408889634
    o_ptrs = (
        Out
        + off_hz * stride_oh
        + offs_m[:, None] * stride_om
        + offs_d[None, :] * stride_ok
    )
    tl.store(o_ptrs, acc.to(Out.dtype.element_ty))
    tl.store(Lse + off_hz * seqlen_q + offs_m, lse)

# config = {"BLOCK_M": 32, "BLOCK_N": 32, "HEAD_DIM": 512, "arch": "sm_90", "causal": false, "dtype": "fp16", "num_stages": 2, "num_warps": 4}
# arch = sm_90


// ===== COMPILED SASS (sm_90a) =====

	.target	sm_90a

	.elftype	@"ET_EXEC"


//--------------------- .note.nv.tkinfo           --------------------------
	.section	.note.nv.tkinfo,"",@"SHT_NOTE"
	.sectionflags	@"SHF_NOTE_NV_TKINFO"
	.tkinfo
        /*0018*/ 	.word	0x00000002
        /*0030*/ 	.string	""
        /*0030*/ 	.string	"ptxas"
        /*0030*/ 	.string	"Cuda compilation tools, release 13.0, V13.0.88"
        /*0030*/ 	.string	"Build cuda_13.0.r13.0/compiler.36424714_0"
        /*0030*/ 	.string	"-v  -suppress-debug-info  -lineinfo  -arch sm_90a "



//--------------------- .note.nv.cuinfo           --------------------------
	.section	.note.nv.cuinfo,"",@"SHT_NOTE"
	.sectionflags	@"SHF_NOTE_NV_CUINFO"
        /*0018*/ 	.short	0x0002
        /*001a*/ 	.short	0x005a
        /*001c*/ 	.short	0x0082
	.zero		2


//--------------------- .nv.info                  --------------------------
	.section	.nv.info,"",@"SHT_CUDA_INFO"
	.align	4


	//----- nvinfo : EIATTR_REGCOUNT
	.align		4
        /*0000*/ 	.byte	0x04, 0x2f
        /*0002*/ 	.short	(.L_2 - .L_1)
	.align		4
.L_1:
        /*0004*/ 	.word	index@(attn_fwd)
        /*0008*/ 	.word	0x000000ff


	//----- nvinfo : EIATTR_FRAME_SIZE
	.align		4
.L_2:
        /*000c*/ 	.byte	0x04, 0x11
        /*000e*/ 	.short	(.L_4 - .L_3)
	.align		4
.L_3:
        /*0010*/ 	.word	index@(attn_fwd)
        /*0014*/ 	.word	0x00000828


	//----- nvinfo : EIATTR_MIN_STACK_SIZE
	.align		4
.L_4:
        /*0018*/ 	.byte	0x04, 0x12
        /*001a*/ 	.short	(.L_6 - .L_5)
	.align		4
.L_5:
        /*001c*/ 	.word	index@(attn_fwd)
        /*0020*/ 	.word	0x00000828
.L_6:


//--------------------- .nv.compat                --------------------------
	.section	.nv.compat,"",@"SHT_CUDA_COMPAT_INFO"
	.align	4
        /*0000*/ 	.byte	0x02, 0x09, 0x01, 0x00, 0x02, 0x02, 0x01, 0x00, 0x02, 0x05, 0x05, 0x00, 0x03, 0x07, 0x01, 0x01
        /*0010*/ 	.byte	0x02, 0x03, 0x00, 0x00, 0x02, 0x06, 0x01, 0x00, 0x04, 0x0b, 0x08, 0x00, 0x00, 0x00, 0x00, 0x00
        /*0020*/ 	.byte	0x00, 0x00, 0x00, 0x00


//--------------------- .nv.info.attn_fwd         --------------------------
	.section	.nv.info.attn_fwd,"",@"SHT_CUDA_INFO"
	.sectionflags	@""
	.align	4


	//----- nvinfo : EIATTR_CUDA_API_VERSION
	.align		4
        /*0000*/ 	.byte	0x04, 0x37
        /*0002*/ 	.short	(.L_8 - .L_7)
.L_7:
        /*0004*/ 	.word	0x00000082


	//----- nvinfo : EIATTR_KPARAM_INFO
	.align		4
.L_8:
        /*0008*/ 	.byte	0x04, 0x17
        /*000a*/ 	.short	(.L_10 - .L_9)
.L_9:
        /*000c*/ 	.word	0x00000000
        /*0010*/ 	.short	0x0019
        /*0012*/ 	.short	0x0080
        /*0014*/ 	.byte	0x00, 0xf4, 0x21, 0x00


	//----- nvinfo : EIATTR_KPARAM_INFO
	.align		4
.L_10:
        /*0018*/ 	.byte	0x04, 0x17
        /*001a*/ 	.short	(.L_12 - .L_11)
.L_11:
        /*001c*/ 	.word	0x00000000
        /*0020*/ 	.short	0x0018
        /*0022*/ 	.short	0x0078
        /*0024*/ 	.byte	0x00, 0xf4, 0x21, 0x00


	//----- nvinfo : EIATTR_KPARAM_INFO
	.align		4
.L_12:
        /*0028*/ 	.byte	0x04, 0x17
        /*002a*/ 	.short	(.L_14 - .L_13)
.L_13:
        /*002c*/ 	.word	0x00000000
        /*0030*/ 	.short	0x0017
        /*0032*/ 	.short	0x0070
        /*0034*/ 	.byte	0x00, 0xf0, 0x11, 0x00


	//----- nvinfo : EIATTR_KPARAM_INFO
	.align		4
.L_14:
        /*0038*/ 	.byte	0x04, 0x17
        /*003a*/ 	.short	(.L_16 - .L_15)
.L_15:
        /*003c*/ 	.word	0x00000000
        /*0040*/ 	.short	0x0016
        /*0042*/ 	.short	0x006c
        /*0044*/ 	.byte	0x00, 0xf0, 0x11, 0x00


	//----- nvinfo : EIATTR_KPARAM_INFO
	.align		4
.L_16:
        /*0048*/ 	.byte	0x04, 0x17
        /*004a*/ 	.short	(.L_18 - .L_17)
.L_17:
        /*004c*/ 	.word	0x00000000
        /*0050*/ 	.short	0x0015
        /*0052*/ 	.short	0x0068
        /*0054*/ 	.byte	0x00, 0xf0, 0x11, 0x00


	//----- nvinfo : EIATTR_KPARAM_INFO
	.align		4
.L_18:
        /*0058*/ 	.byte	0x04, 0x17
        /*005a*/ 	.short	(.L_20 - .L_19)
.L_19:
        /*005c*/ 	.word	0x00000000
        /*0060*/ 	.short	0x0014
        /*0062*/ 	.short	0x0064
        /*0064*/ 	.byte	0x00, 0xf0, 0x11, 0x00


	//----- nvinfo : EIATTR_KPARAM_INFO
	.align		4
.L_20:
        /*0068*/ 	.byte	0x04, 0x17
        /*006a*/ 	.short	(.L_22 - .L_21)
.L_21:
        /*006c*/ 	.word	0x00000000
        /*0070*/ 	.short	0x0013
        /*0072*/ 	.short	0x0060
        /*0074*/ 	.byte	0x00, 0xf0, 0x11, 0x00


	//----- nvinfo : EIATTR_KPARAM_INFO
	.align		4
.L_22:
        /*0078*/ 	.byte	0x04, 0x17
        /*007a*/ 	.short	(.L_24 - .L_23)
.L_23:
        /*007c*/ 	.word	0x00000000
        /*0080*/ 	.short	0x0012
        /*0082*/ 	.short	0x005c
        /*0084*/ 	.byte	0x00, 0xf0, 0x11, 0x00


	//----- nvinfo : EIATTR_KPARAM_INFO
	.align		4
.L_24:
        /*0088*/ 	.byte	0x04, 0x17
        /*008a*/ 	.short	(.L_26 - .L_25)
.L_25:
        /*008c*/ 	.word	0x00000000
        /*0090*/ 	.short	0x0011
        /*0092*/ 	.short	0x0058
        /*0094*/ 	.byte	0x00, 0xf0, 0x11, 0x00


	//----- nvinfo : EIATTR_KPARAM_INFO
	.align		4
.L_26:
        /*0098*/ 	.byte	0x04, 0x17
        /*009a*/ 	.short	(.L_28 - .L_27)
.L_27:
        /*009c*/ 	.word	0x00000000
        /*00a0*/ 	.short	0x0010
        /*00a2*/ 	.short	0x0054
        /*00a4*/ 	.byte	0x00, 0xf0, 0x11, 0x00


	//----- nvinfo : EIATTR_KPARAM_INFO
	.align		4
.L_28:
        /*00a8*/ 	.byte	0x04, 0x17
        /*00aa*/ 	.short	(.L_30 - .L_29)
.L_29:
        /*00ac*/ 	.word	0x00000000
        /*00b0*/ 	.short	0x000f
        /*00b2*/ 	.short	0x0050
        /*00b4*/ 	.byte	0x00, 0xf0, 0x11, 0x00


	//----- nvinfo : EIATTR_KPARAM_INFO
	.align		4
.L_30:
        /*00b8*/ 	.byte	0x04, 0x17
        /*00ba*/ 	.short	(.L_32 - .L_31)
.L_31:
        /*00bc*/ 	.word	0x00000000
        /*00c0*/ 	.short	0x000e
        /*00c2*/ 	.short	0x004c
        /*00c4*/ 	.byte	0x00, 0xf0, 0x11, 0x00


	//----- nvinfo : EIATTR_KPARAM_INFO
	.align		4
.L_32:
        /*00c8*/ 	.byte	0x04, 0x17
        /*00ca*/ 	.short	(.L_34 - .L_33)
.L_33:
        /*00cc*/ 	.word	0x00000000
        /*00d0*/ 	.short	0x000d
        /*00d2*/ 	.short	0x0048
        /*00d4*/ 	.byte	0x00, 0xf0, 0x11, 0x00


	//----- nvinfo : EIATTR_KPARAM_INFO
	.align		4
.L_34:
        /*00d8*/ 	.byte	0x04, 0x17
        /*00da*/ 	.short	(.L_36 - .L_35)
.L_35:
        /*00dc*/ 	.word	0x00000000
        /*00e0*/ 	.short	0x000c
        /*00e2*/ 	.short	0x0044
        /*00e4*/ 	.byte	0x00, 0xf0, 0x11, 0x00


	//----- nvinfo : EIATTR_KPARAM_INFO
	.align		4
.L_36:
        /*00e8*/ 	.byte	0x04, 0x17
        /*00ea*/ 	.short	(.L_38 - .L_37)
.L_37:
        /*00ec*/ 	.word	0x00000000
        /*00f0*/ 	.short	0x000b
        /*00f2*/ 	.short	0x0040
        /*00f4*/ 	.byte	0x00, 0xf0, 0x11, 0x00


	//----- nvinfo : EIATTR_KPARAM_INFO
	.align		4
.L_38:
        /*00f8*/ 	.byte	0x04, 0x17
        /*00fa*/ 	.short	(.L_40 - .L_39)
.L_39:
        /*00fc*/ 	.word	0x00000000
        /*0100*/ 	.short	0x000a
        /*0102*/ 	.short	0x003c
        /*0104*/ 	.byte	0x00, 0xf0, 0x11, 0x00


	//----- nvinfo : EIATTR_KPARAM_INFO
	.align		4
.L_40:
        /*0108*/ 	.byte	0x04, 0x17
        /*010a*/ 	.short	(.L_42 - .L_41)
.L_41:
        /*010c*/ 	.word	0x00000000
        /*0110*/ 	.short	0x0009
        /*0112*/ 	.short	0x0038
        /*0114*/ 	.byte	0x00, 0xf0, 0x11, 0x00


	//----- nvinfo : EIATTR_KPARAM_INFO
	.align		4
.L_42:
        /*0118*/ 	.byte	0x04, 0x17
        /*011a*/ 	.short	(.L_44 - .L_43)
.L_43:
        /*011c*/ 	.word	0x00000000
        /*0120*/ 	.short	0x0008
        /*0122*/ 	.short	0x0034
        /*0124*/ 	.byte	0x00, 0xf0, 0x11, 0x00


	//----- nvinfo : EIATTR_KPARAM_INFO
	.align		4
.L_44:
        /*0128*/ 	.byte	0x04, 0x17
        /*012a*/ 	.short	(.L_46 - .L_45)
.L_45:
        /*012c*/ 	.word	0x00000000
        /*0130*/ 	.short	0x0007
        /*0132*/ 	.short	0x0030
        /*0134*/ 	.byte	0x00, 0xf0, 0x11, 0x00


	//----- nvinfo : EIATTR_KPARAM_INFO
	.align		4
.L_46:
        /*0138*/ 	.byte	0x04, 0x17
        /*013a*/ 	.short	(.L_48 - .L_47)
.L_47:
        /*013c*/ 	.word	0x00000000
        /*0140*/ 	.short	0x0006
        /*0142*/ 	.short	0x002c
        /*0144*/ 	.byte	0x00, 0xf0, 0x11, 0x00


	//----- nvinfo : EIATTR_KPARAM_INFO
	.align		4
.L_48:
        /*0148*/ 	.byte	0x04, 0x17
        /*014a*/ 	.short	(.L_50 - .L_49)
.L_49:
        /*014c*/ 	.word	0x00000000
        /*0150*/ 	.short	0x0005
        /*0152*/ 	.short	0x0028
        /*0154*/ 	.byte	0x00, 0xf0, 0x11, 0x00


	//----- nvinfo : EIATTR_KPARAM_INFO
	.align		4
.L_50:
        /*0158*/ 	.byte	0x04, 0x17
        /*015a*/ 	.short	(.L_52 - .L_51)
.L_51:
        /*015c*/ 	.word	0x00000000
        /*0160*/ 	.short	0x0004
        /*0162*/ 	.short	0x0020
        /*0164*/ 	.byte	0x00, 0xf4, 0x21, 0x00


	//----- nvinfo : EIATTR_KPARAM_INFO
	.align		4
.L_52:
        /*0168*/ 	.byte	0x04, 0x17
        /*016a*/ 	.short	(.L_54 - .L_53)
.L_53:
        /*016c*/ 	.word	0x00000000
        /*0170*/ 	.short	0x0003
        /*0172*/ 	.short	0x0018
        /*0174*/ 	.byte	0x00, 0xf4, 0x21, 0x00


	//----- nvinfo : EIATTR_KPARAM_INFO
	.align		4
.L_54:
        /*0178*/ 	.byte	0x04, 0x17
        /*017a*/ 	.short	(.L_56 - .L_55)
.L_55:
        /*017c*/ 	.word	0x00000000
        /*0180*/ 	.short	0x0002
        /*0182*/ 	.short	0x0010
        /*0184*/ 	.byte	0x00, 0xf4, 0x21, 0x00


	//----- nvinfo : EIATTR_KPARAM_INFO
	.align		4
.L_56:
        /*0188*/ 	.byte	0x04, 0x17
        /*018a*/ 	.short	(.L_58 - .L_57)
.L_57:
        /*018c*/ 	.word	0x00000000
        /*0190*/ 	.short	0x0001
        /*0192*/ 	.short	0x0008
        /*0194*/ 	.byte	0x00, 0xf4, 0x21, 0x00


	//----- nvinfo : EIATTR_KPARAM_INFO
	.align		4
.L_58:
        /*0198*/ 	.byte	0x04, 0x17
        /*019a*/ 	.short	(.L_60 - .L_59)
.L_59:
        /*019c*/ 	.word	0x00000000
        /*01a0*/ 	.short	0x0000
        /*01a2*/ 	.short	0x0000
        /*01a4*/ 	.byte	0x00, 0xf4, 0x21, 0x00


	//----- nvinfo : EIATTR_SPARSE_MMA_MASK
	.align		4
.L_60:
        /*01a8*/ 	.byte	0x03, 0x50
        /*01aa*/ 	.short	0x0000


	//----- nvinfo : EIATTR_MAXREG_COUNT
	.align		4
        /*01ac*/ 	.byte	0x03, 0x1b
        /*01ae*/ 	.short	0x00ff


	//----- nvinfo : EIATTR_NUM_BARRIERS
	.align		4
        /*01b0*/ 	.byte	0x02, 0x4c
        /*01b2*/ 	.byte	0x01
	.zero		1


	//----- nvinfo : EIATTR_ANNOTATIONS
	.align		4
        /*01b4*/ 	.byte	0x04, 0x55
        /*01b6*/ 	.short	(.L_62 - .L_61)


	//   ....[0]....
.L_61:
        /*01b8*/ 	.word	0x00000001
        /*01bc*/ 	.byte	0x20, 0x2a, 0x00, 0x00, 0x01, 0x00, 0x00, 0x00, 0x40, 0x2a, 0x00, 0x00, 0x01, 0x00, 0x00, 0x00
        /* <DEDUP_REMOVED lines=288> */
        /*13cc*/ 	.byte	0x60, 0xce, 0x00, 0x00, 0x01, 0x00, 0x00, 0x00, 0xa0, 0xce, 0x00, 0x00


	//----- nvinfo : EIATTR_MERCURY_ISA_VERSION
	.align		4
.L_62:
        /*13d8*/ 	.byte	0x03, 0x5f
        /*13da*/ 	.short	0x0101


	//----- nvinfo : EIATTR_COOP_GROUP_MASK_REGIDS
	.align		4
        /*13dc*/ 	.byte	0x04, 0x29
        /*13de*/ 	.short	(.L_64 - .L_63)


	//   ....[0]....
.L_63:
        /*13e0*/ 	.word	0xffffffff


	//   ....[1]....
        /*13e4*/ 	.word	0xffffffff


	//   ....[2]....
        /*13e8*/ 	.word	0xffffffff


	//   ....[3]....
        /*13ec*/ 	.word	0xffffffff


	//   ....[4]....
        /*13f0*/ 	.word	0xffffffff


	//   ....[5]....
        /*13f4*/ 	.word	0xffffffff


	//   ....[6]....
        /*13f8*/ 	.word	0xffffffff


	//   ....[7]....
        /*13fc*/ 	.word	0xffffffff


	//   ....[8]....
        /*1400*/ 	.word	0xffffffff


	//   ....[9]....
        /*1404*/ 	.word	0xffffffff


	//   ....[10]....
        /*1408*/ 	.word	0xffffffff


	//   ....[11]....
        /*140c*/ 	.word	0xffffffff


	//   ....[12]....
        /*1410*/ 	.word	0xffffffff


	//   ....[13]....
        /*1414*/ 	.word	0xffffffff


	//   ....[14]....
        /*1418*/ 	.word	0xffffffff


	//   ....[15]....
        /*141c*/ 	.word	0xffffffff


	//   ....[16]....
        /*1420*/ 	.word	0xffffffff


	//   ....[17]....
        /*1424*/ 	.word	0xffffffff


	//   ....[18]....
        /*1428*/ 	.word	0xffffffff


	//   ....[19]....
        /*142c*/ 	.word	0xffffffff


	//----- nvinfo : EIATTR_COOP_GROUP_INSTR_OFFSETS
	.align		4
.L_64:
        /*1430*/ 	.byte	0x04, 0x28
        /*1432*/ 	.short	(.L_66 - .L_65)


	//   ....[0]....
.L_65:
        /*1434*/ 	.word	0x00009560


	//   ....[1]....
        /*1438*/ 	.word	0x00009570


	//   ....[2]....
        /*143c*/ 	.word	0x00009580


	//   ....[3]....
        /*1440*/ 	.word	0x00009590


	//   ....[4]....
        /*1444*/ 	.word	0x000095e0


	//   ....[5]....
        /*1448*/ 	.word	0x000095f0


	//   ....[6]....
        /*144c*/ 	.word	0x00009600


	//   ....[7]....
        /*1450*/ 	.word	0x00009610


	//   ....[8]....
        /*1454*/ 	.word	0x00009730


	//   ....[9]....
        /*1458*/ 	.word	0x00009750


	//   ....[10]....
        /*145c*/ 	.word	0x000099d0


	//   ....[11]....
        /*1460*/ 	.word	0x000099e0


	//   ....[12]....
        /*1464*/ 	.word	0x00009a00


	//   ....[13]....
        /*1468*/ 	.word	0x00009a10


	//   ....[14]....
        /*146c*/ 	.word	0x00009a60


	//   ....[15]....
        /*1470*/ 	.word	0x00009a70


	//   ....[16]....
        /*1474*/ 	.word	0x00009a80


	//   ....[17]....
        /*1478*/ 	.word	0x00009a90


	//   ....[18]....
        /*147c*/ 	.word	0x00009b50


	//   ....[19]....
        /*1480*/ 	.word	0x00009b70


	//----- nvinfo : EIATTR_EXIT_INSTR_OFFSETS
	.align		4
.L_66:
        /*1484*/ 	.byte	0x04, 0x1c
        /*1486*/ 	.short	(.L_68 - .L_67)


	//   ....[0]....
.L_67:
        /*1488*/ 	.word	0x00011dd0


	//   ....[1]....
        /*148c*/ 	.word	0x00011e00


	//----- nvinfo : EIATTR_REQNTID
	.align		4
.L_68:
        /*1490*/ 	.byte	0x04, 0x10
        /*1492*/ 	.short	(.L_70 - .L_69)
.L_69:
        /*1494*/ 	.word	0x00000080
        /*1498*/ 	.word	0x00000001
        /*149c*/ 	.word	0x00000001


	//----- nvinfo : EIATTR_CBANK_PARAM_SIZE
	.align		4
.L_70:
        /*14a0*/ 	.byte	0x03, 0x19
        /*14a2*/ 	.short	0x0088


	//----- nvinfo : EIATTR_PARAM_CBANK
	.align		4
        /*14a4*/ 	.byte	0x04, 0x0a
        /*14a6*/ 	.short	(.L_72 - .L_71)
	.align		4
.L_71:
        /*14a8*/ 	.word	index@(.nv.constant0.attn_fwd)
        /*14ac*/ 	.short	0x0210
        /*14ae*/ 	.short	0x0088


	//----- nvinfo : EIATTR_SW_WAR
	.align		4
.L_72:
        /*14b0*/ 	.byte	0x04, 0x36
        /*14b2*/ 	.short	(.L_74 - .L_73)
.L_73:
        /*14b4*/ 	.word	0x00000008
.L_74:


//--------------------- .nv.callgraph             --------------------------
	.section	.nv.callgraph,"",@"SHT_CUDA_CALLGRAPH"
	.align	4
	.sectionentsize	8
	.align		4
        /*0000*/ 	.word	0x00000000
	.align		4
        /*0004*/ 	.word	0xffffffff
	.align		4
        /*0008*/ 	.word	0x00000000
	.align		4
        /*000c*/ 	.word	0xfffffffe
	.align		4
        /*0010*/ 	.word	0x00000000
	.align		4
        /*0014*/ 	.word	0xfffffffd
	.align		4
        /*0018*/ 	.word	0x00000000
	.align		4
        /*001c*/ 	.word	0xfffffffc


//--------------------- .nv.constant4             --------------------------
	.section	.nv.constant4,"a",@progbits
	.align	8
	.align		8
.nv.constant4:
        /*0000*/ 	.dword	_$_str


//--------------------- .text.attn_fwd            --------------------------
	.section	.text.attn_fwd,"ax",@progbits
	.align	128
        .global         attn_fwd
        .type           attn_fwd,@function
        .size           attn_fwd,(.L_x_3 - attn_fwd)
        .other          attn_fwd,@"STO_CUDA_ENTRY STV_DEFAULT"
attn_fwd:
.text.attn_fwd:
[----:B------:R-:W0:Y:S01]  /*0000*/  LDC R1, c[0x0][0x28] ;  /* 0x00000a00ff017b82 */ /* 0x000e220000000800 */
[----:B------:R-:W1:Y:S07]  /*0010*/  S2R R104, SR_TID.X ;  /* 0x0000000000687919 */ /* 0x000e6e0000002100 */
[----:B------:R-:W2:Y:S01]  /*0020*/  S2UR UR7, SR_CTAID.Y ;  /* 0x00000000000779c3 */ /* 0x000ea20000002600 */
[----:B------:R-:W-:Y:S01]  /*0030*/  ULDC.64 UR4, c[0x0][0x240] ;  /* 0x0000900000047ab9 */ /* 0x000fe20000000a00 */
[----:B------:R-:W-:Y:S01]  /*0040*/  ULDC.64 UR10, c[0x0][0x208] ;  /* 0x00008200000a7ab9 */ /* 0x000fe20000000a00 */
[----:B------:R-:W3:Y:S01]  /*0050*/  S2R R3, SR_CTAID.X ;  /* 0x0000000000037919 */ /* 0x000ee20000002500 */
[----:B0-----:R-:W-:-:S04]  /*0060*/  VIADD R1, R1, 0xfffff7d8 ;  /* 0xfffff7d801017836 */ /* 0x001fc80000000000 */
[----:B------:R-:W0:Y:S08]  /*0070*/  LDC R17, c[0x0][0x248] ;  /* 0x00009200ff117b82 */ /* 0x000e300000000800 */
[----:B------:R-:W4:Y:S01]  /*0080*/  LDC.64 R8, c[0x0][0x210] ;  /* 0x00008400ff087b82 */ /* 0x000f220000000a00 */
[----:B--2---:R-:W-:-:S04]  /*0090*/  UIMAD UR4, UR7, UR4, URZ ;  /* 0x00000004070472a4 */ /* 0x004fc8000f8e023f */
[----:B------:R-:W-:Y:S01]  /*00a0*/  USHF.L.U32 UR6, UR4, 0x1, URZ ;  /* 0x0000000104067899 */ /* 0x000fe2000800063f */
[----:B-1----:R-:W-:Y:S02]  /*00b0*/  LOP3.LUT R0, R104, 0x1f, RZ, 0xc0, !PT ;  /* 0x0000001f68007812 */ /* 0x002fe400078ec0ff */
[----:B------:R-:W-:-:S03]  /*00c0*/  SHF.R.U32.HI R2, RZ, 0x5, R104 ;  /* 0x00000005ff027819 */ /* 0x000fc60000011668 */
[----:B---3--:R-:W-:Y:S01]  /*00d0*/  IMAD R4, R3, 0x20, R0 ;  /* 0x0000002003047824 */ /* 0x008fe200078e0200 */
[----:B------:R-:W-:-:S03]  /*00e0*/  SGXT.U32 R2, R2, 0x2 ;  /* 0x000000020202781a */ /* 0x000fc60000000000 */
[----:B------:R-:W-:Y:S01]  /*00f0*/  IMAD R3, R4, UR5, RZ ;  /* 0x0000000504037c24 */ /* 0x000fe2000f8e02ff */
[----:B------:R-:W-:Y:S01]  /*0100*/  UIMAD.WIDE UR4, UR4, 0x2, URZ ;  /* 0x00000002040478a5 */ /* 0x000fe2000f8e023f */
[----:B0-----:R-:W-:Y:S02]  /*0110*/  IMAD R10, R2, R17, RZ ;  /* 0x00000011020a7224 */ /* 0x001fe400078e02ff */
[C---:B------:R-:W-:Y:S01]  /*0120*/  IMAD.HI R6, R3.reuse, 0x2, RZ ;  /* 0x0000000203067827 */ /* 0x040fe200078e02ff */
[----:B------:R-:W-:-:S03]  /*0130*/  SHF.L.U32 R5, R3, 0x1, RZ ;  /* 0x0000000103057819 */ /* 0x000fc600000006ff */
[----:B------:R-:W-:Y:S01]  /*0140*/  IMAD R14, R17, 0x4, R10 ;  /* 0x00000004110e7824 */ /* 0x000fe200078e020a */
[----:B----4-:R-:W-:-:S03]  /*0150*/  IADD3 R4, P0, P1, R5, UR6, R8 ;  /* 0x0000000605047c10 */ /* 0x010fc6000f91e008 */
[C---:B------:R-:W-:Y:S01]  /*0160*/  IMAD R16, R17.reuse, 0x4, R14 ;  /* 0x0000000411107824 */ /* 0x040fe200078e020e */
[----:B------:R-:W-:Y:S02]  /*0170*/  IADD3.X R3, R6, UR5, R9, P0, P1 ;  /* 0x0000000506037c10 */ /* 0x000fe400087e2409 */
[-C--:B------:R-:W-:Y:S02]  /*0180*/  LEA R8, P0, R10, R4.reuse, 0x1 ;  /* 0x000000040a087211 */ /* 0x080fe400078008ff */
[----:B------:R-:W-:Y:S02]  /*0190*/  LEA R12, P1, R16, R4, 0x1 ;  /* 0x00000004100c7211 */ /* 0x000fe400078208ff */
[----:B------:R-:W-:Y:S02]  /*01a0*/  LEA R20, R17, R16, 0x2 ;  /* 0x0000001011147211 */ /* 0x000fe400078e10ff */
[----:B------:R-:W-:Y:S02]  /*01b0*/  LEA.HI.X.SX32 R9, R10, R3, 0x1, P0 ;  /* 0x000000030a097211 */ /* 0x000fe400000f0eff */
[----:B------:R-:W-:-:S02]  /*01c0*/  LEA R10, P0, R14, R4, 0x1 ;  /* 0x000000040e0a7211 */ /* 0x000fc400078008ff */
[-C--:B------:R-:W-:Y:S01]  /*01d0*/  LEA.HI.X.SX32 R13, R16, R3.reuse, 0x1, P1 ;  /* 0x00000003100d7211 */ /* 0x080fe200008f0eff */
[C---:B------:R-:W-:Y:S01]  /*01e0*/  IMAD R16, R17.reuse, 0x4, R20 ;  /* 0x0000000411107824 */ /* 0x040fe200078e0214 */
[-C--:B------:R-:W-:Y:S01]  /*01f0*/  LEA.HI.X.SX32 R11, R14, R3.reuse, 0x1, P0 ;  /* 0x000000030e0b7211 */ /* 0x080fe200000f0eff */
[----:B------:R-:W2:Y:S01]  /*0200*/  LDG.E.U16 R5, desc[UR10][R8.64] ;  /* 0x0000000a08057981 */ /* 0x000ea2000c1e1500 */
[-C--:B------:R-:W-:Y:S01]  /*0210*/  LEA R14, P0, R20, R4.reuse, 0x1 ;  /* 0x00000004140e7211 */ /* 0x080fe200078008ff */
[----:B------:R-:W-:Y:S01]  /*0220*/  IMAD R22, R17, 0x4, R16 ;  /* 0x0000000411167824 */ /* 0x000fe200078e0210 */
[-C--:B------:R-:W-:Y:S01]  /*0230*/  LEA R18, P1, R16, R4.reuse, 0x1 ;  /* 0x0000000410127211 */ /* 0x080fe200078208ff */
[----:B------:R0:W3:Y:S01]  /*0240*/  LDG.E.U16 R6, desc[UR10][R12.64] ;  /* 0x0000000a0c067981 */ /* 0x0000e2000c1e1500 */
[-C--:B------:R-:W-:Y:S02]  /*0250*/  LEA.HI.X.SX32 R15, R20, R3.reuse, 0x1, P0 ;  /* 0x00000003140f7211 */ /* 0x080fe400000f0eff */
[----:B------:R-:W-:Y:S01]  /*0260*/  LEA.HI.X.SX32 R19, R16, R3, 0x1, P1 ;  /* 0x0000000310137211 */ /* 0x000fe200008f0eff */
[----:B------:R-:W4:Y:S01]  /*0270*/  LDG.E.U16 R7, desc[UR10][R10.64] ;  /* 0x0000000a0a077981 */ /* 0x000f22000c1e1500 */
[----:B------:R-:W-:-:S02]  /*0280*/  LEA R20, P0, R22, R4, 0x1 ;  /* 0x0000000416147211 */ /* 0x000fc400078008ff */
[C---:B------:R-:W-:Y:S01]  /*0290*/  LEA R16, R17.reuse, R22, 0x2 ;  /* 0x0000001611107211 */ /* 0x040fe200078e10ff */
[----:B------:R1:W5:Y:S01]  /*02a0*/  LDG.E.U16 R8, desc[UR10][R14.64] ;  /* 0x0000000a0e087981 */ /* 0x000362000c1e1500 */
[-C--:B------:R-:W-:Y:S02]  /*02b0*/  LEA.HI.X.SX32 R21, R22, R3.reuse, 0x1, P0 ;  /* 0x0000000316157211 */ /* 0x080fe400000f0eff */
[CC--:B------:R-:W-:Y:S01]  /*02c0*/  LEA R22, P0, R16.reuse, R4.reuse, 0x1 ;  /* 0x0000000410167211 */ /* 0x0c0fe200078008ff */
[C---:B0-----:R-:W-:Y:S01]  /*02d0*/  IMAD R12, R17.reuse, 0x4, R16 ;  /* 0x00000004110c7824 */ /* 0x041fe200078e0210 */
[----:B------:R-:W4:Y:S02]  /*02e0*/  LDG.E.U16 R9, desc[UR10][R18.64] ;  /* 0x0000000a12097981 */ /* 0x000f24000c1e1500 */
[----:B------:R-:W-:Y:S01]  /*02f0*/  LEA.HI.X.SX32 R23, R16, R3, 0x1, P0 ;  /* 0x0000000310177211 */ /* 0x000fe200000f0eff */
[C---:B------:R-:W-:Y:S01]  /*0300*/  IMAD R16, R17.reuse, 0x4, R12 ;  /* 0x0000000411107824 */ /* 0x040fe200078e020c */
[----:B------:R-:W-:Y:S01]  /*0310*/  LEA R24, P0, R12, R4, 0x1 ;  /* 0x000000040c187211 */ /* 0x000fe200078008ff */
[----:B------:R0:W5:Y:S03]  /*0320*/  LDG.E.U16 R10, desc[UR10][R20.64] ;  /* 0x0000000a140a7981 */ /* 0x000166000c1e1500 */
[----:B------:R-:W-:Y:S01]  /*0330*/  LEA R30, R17, R16, 0x2 ;  /* 0x00000010111e7211 */ /* 0x000fe200078e10ff */
[----:B------:R0:W5:Y:S01]  /*0340*/  LDG.E.U16 R11, desc[UR10][R22.64] ;  /* 0x0000000a160b7981 */ /* 0x000162000c1e1500 */
[----:B------:R-:W-:-:S02]  /*0350*/  LEA R26, P1, R16, R4, 0x1 ;  /* 0x00000004101a7211 */ /* 0x000fc400078208ff */
[-C--:B------:R-:W-:Y:S01]  /*0360*/  LEA.HI.X.SX32 R25, R12, R3.reuse, 0x1, P0 ;  /* 0x000000030c197211 */ /* 0x080fe200000f0eff */
[C---:B-1----:R-:W-:Y:S01]  /*0370*/  IMAD R14, R17.reuse, 0x4, R30 ;  /* 0x00000004110e7824 */ /* 0x042fe200078e021e */
[-C--:B------:R-:W-:Y:S02]  /*0380*/  LEA.HI.X.SX32 R27, R16, R3.reuse, 0x1, P1 ;  /* 0x00000003101b7211 */ /* 0x080fe400008f0eff */
[CC--:B------:R-:W-:Y:S01]  /*0390*/  LEA R28, P0, R30.reuse, R4.reuse, 0x1 ;  /* 0x000000041e1c7211 */ /* 0x0c0fe200078008ff */
[C---:B------:R-:W-:Y:S01]  /*03a0*/  IMAD R16, R17.reuse, 0x4, R14 ;  /* 0x0000000411107824 */ /* 0x040fe200078e020e */
[----:B------:R1:W5:Y:S02]  /*03b0*/  LDG.E.U16 R12, desc[UR10][R24.64] ;  /* 0x0000000a180c7981 */ /* 0x000364000c1e1500 */
[----:B------:R-:W-:Y:S02]  /*03c0*/  LEA.HI.X.SX32 R29, R30, R3, 0x1, P0 ;  /* 0x000000031e1d7211 */ /* 0x000fe400000f0eff */
[----:B0-----:R-:W-:Y:S01]  /*03d0*/  LEA R20, P0, R14, R4, 0x1 ;  /* 0x000000040e147211 */ /* 0x001fe200078008ff */
[----:B------:R0:W5:Y:S01]  /*03e0*/  LDG.E.U16 R13, desc[UR10][R26.64] ;  /* 0x0000000a1a0d7981 */ /* 0x000162000c1e1500 */
[----:B------:R-:W-:-:S02]  /*03f0*/  LEA R18, R17, R16, 0x2 ;  /* 0x0000001011127211 */ /* 0x000fc400078e10ff */
[-C--:B------:R-:W-:Y:S02]  /*0400*/  LEA.HI.X.SX32 R21, R14, R3.reuse, 0x1, P0 ;  /* 0x000000030e157211 */ /* 0x080fe400000f0eff */
[CC--:B------:R-:W-:Y:S01]  /*0410*/  LEA R22, P0, R16.reuse, R4.reuse, 0x1 ;  /* 0x0000000410167211 */ /* 0x0c0fe200078008ff */
[C---:B------:R-:W-:Y:S01]  /*0420*/  IMAD R32, R17.reuse, 0x4, R18 ;  /* 0x0000000411207824 */ /* 0x040fe200078e0212 */
[----:B------:R0:W5:Y:S02]  /*0430*/  LDG.E.U16 R14, desc[UR10][R28.64] ;  /* 0x0000000a1c0e7981 */ /* 0x000164000c1e1500 */
[-C--:B------:R-:W-:Y:S01]  /*0440*/  LEA.HI.X.SX32 R23, R16, R3.reuse, 0x1, P0 ;  /* 0x0000000310177211 */ /* 0x080fe200000f0eff */
[----:B------:R-:W-:Y:S01]  /*0450*/  IMAD R34, R17, 0x4, R32 ;  /* 0x0000000411227824 */ /* 0x000fe200078e0220 */
[CC--:B-1----:R-:W-:Y:S01]  /*0460*/  LEA R24, P0, R32.reuse, R4.reuse, 0x1 ;  /* 0x0000000420187211 */ /* 0x0c2fe200078008ff */
[----:B------:R-:W5:Y:S03]  /*0470*/  LDG.E.U16 R15, desc[UR10][R20.64] ;  /* 0x0000000a140f7981 */ /* 0x000f66000c1e1500 */
[----:B------:R-:W-:Y:S01]  /*0480*/  LEA.HI.X.SX32 R25, R32, R3, 0x1, P0 ;  /* 0x0000000320197211 */ /* 0x000fe200000f0eff */
[----:B------:R-:W5:Y:S01]  /*0490*/  LDG.E.U16 R16, desc[UR10][R22.64] ;  /* 0x0000000a16107981 */ /* 0x000f62000c1e1500 */
[----:B0-----:R-:W-:-:S02]  /*04a0*/  LEA R26, P0, R34, R4, 0x1 ;  /* 0x00000004221a7211 */ /* 0x001fc400078008ff */
[----:B------:R-:W-:Y:S01]  /*04b0*/  LEA R36, R17, R34, 0x2 ;  /* 0x0000002211247211 */ /* 0x000fe200078e10ff */
[----:B------:R0:W5:Y:S01]  /*04c0*/  LDG.E.U16 R19, desc[UR10][R24.64] ;  /* 0x0000000a18137981 */ /* 0x000162000c1e1500 */
[----:B------:R-:W-:-:S03]  /*04d0*/  LEA.HI.X.SX32 R27, R34, R3, 0x1, P0 ;  /* 0x00000003221b7211 */ /* 0x000fc600000f0eff */
[C---:B------:R-:W-:Y:S01]  /*04e0*/  IMAD R34, R17.reuse, 0x4, R36 ;  /* 0x0000000411227824 */ /* 0x040fe200078e0224 */
[-C--:B------:R-:W-:Y:S01]  /*04f0*/  LEA R28, P0, R36, R4.reuse, 0x1 ;  /* 0x00000004241c7211 */ /* 0x080fe200078008ff */
[----:B------:R-:W5:Y:S02]  /*0500*/  LDG.E.U16 R20, desc[UR10][R26.64] ;  /* 0x0000000a1a147981 */ /* 0x000f64000c1e1500 */
[C---:B------:R-:W-:Y:S01]  /*0510*/  IMAD R38, R17.reuse, 0x4, R34 ;  /* 0x0000000411267824 */ /* 0x040fe200078e0222 */
[----:B------:R-:W-:Y:S02]  /*0520*/  LEA R30, P1, R18, R4, 0x1 ;  /* 0x00000004121e7211 */ /* 0x000fe400078208ff */
[-C--:B------:R-:W-:Y:S02]  /*0530*/  LEA.HI.X.SX32 R29, R36, R3.reuse, 0x1, P0 ;  /* 0x00000003241d7211 */ /* 0x080fe400000f0eff */
[C---:B------:R-:W-:Y:S02]  /*0540*/  LEA R36, R17.reuse, R38, 0x2 ;  /* 0x0000002611247211 */ /* 0x040fe400078e10ff */
[----:B------:R-:W-:Y:S01]  /*0550*/  LEA.HI.X.SX32 R31, R18, R3, 0x1, P1 ;  /* 0x00000003121f7211 */ /* 0x000fe200008f0eff */
[----:B------:R-:W5:Y:S01]  /*0560*/  LDG.E.U16 R21, desc[UR10][R28.64] ;  /* 0x0000000a1c157981 */ /* 0x000f62000c1e1500 */
[----:B------:R-:W-:Y:S01]  /*0570*/  LEA R32, P1, R34, R4, 0x1 ;  /* 0x0000000422207211 */ /* 0x000fe200078208ff */
[----:B0-----:R-:W-:-:S02]  /*0580*/  IMAD R24, R17, 0x4, R36 ;  /* 0x0000000411187824 */ /* 0x001fc400078e0224 */
[----:B------:R0:W5:Y:S01]  /*0590*/  LDG.E.U16 R18, desc[UR10][R30.64] ;  /* 0x0000000a1e127981 */ /* 0x000162000c1e1500 */
[-C--:B------:R-:W-:Y:S02]  /*05a0*/  LEA.HI.X.SX32 R33, R34, R3.reuse, 0x1, P1 ;  /* 0x0000000322217211 */ /* 0x080fe400008f0eff */
[CC--:B------:R-:W-:Y:S01]  /*05b0*/  LEA R34, P0, R38.reuse, R4.reuse, 0x1 ;  /* 0x0000000426227211 */ /* 0x0c0fe200078008ff */
[C---:B------:R-:W-:Y:S02]  /*05c0*/  IMAD R40, R17.reuse, 0x4, R24 ;  /* 0x0000000411287824 */ /* 0x040fe400078e0218 */
[----:B------:R1:W5:Y:S01]  /*05d0*/  LDG.E.U16 R22, desc[UR10][R32.64] ;  /* 0x0000000a20167981 */ /* 0x000362000c1e1500 */
[-C--:B------:R-:W-:Y:S02]  /*05e0*/  LEA.HI.X.SX32 R35, R38, R3.reuse, 0x1, P0 ;  /* 0x0000000326237211 */ /* 0x080fe400000f0eff */
[C---:B0-----:R-:W-:Y:S02]  /*05f0*/  LEA R30, P0, R36.reuse, R4, 0x1 ;  /* 0x00000004241e7211 */ /* 0x041fe400078008ff */
[----:B------:R-:W-:Y:S01]  /*0600*/  LEA R26, R17, R40, 0x2 ;  /* 0x00000028111a7211 */ /* 0x000fe200078e10ff */
[----:B------:R0:W5:Y:S01]  /*0610*/  LDG.E.U16 R23, desc[UR10][R34.64] ;  /* 0x0000000a22177981 */ /* 0x000162000c1e1500 */
[----:B------:R-:W-:-:S02]  /*0620*/  LEA.HI.X.SX32 R31, R36, R3, 0x1, P0 ;  /* 0x00000003241f7211 */ /* 0x000fc400000f0eff */
[-C--:B------:R-:W-:Y:S02]  /*0630*/  LEA R36, P0, R24, R4.reuse, 0x1 ;  /* 0x0000000418247211 */ /* 0x080fe400078008ff */
[-C--:B------:R-:W-:Y:S01]  /*0640*/  LEA R38, P1, R40, R4.reuse, 0x1 ;  /* 0x0000000428267211 */ /* 0x080fe200078208ff */
[C---:B------:R-:W-:Y:S01]  /*0650*/  IMAD R28, R17.reuse, 0x4, R26 ;  /* 0x00000004111c7824 */ /* 0x040fe200078e021a */
[-C--:B------:R-:W-:Y:S02]  /*0660*/  LEA.HI.X.SX32 R37, R24, R3.reuse, 0x1, P0 ;  /* 0x0000000318257211 */ /* 0x080fe400000f0eff */
[-C--:B------:R-:W-:Y:S01]  /*0670*/  LEA.HI.X.SX32 R39, R40, R3.reuse, 0x1, P1 ;  /* 0x0000000328277211 */ /* 0x080fe200008f0eff */
[----:B------:R-:W-:Y:S01]  /*0680*/  IMAD R44, R17, 0x4, R28 ;  /* 0x00000004112c7824 */ /* 0x000fe200078e021c */
[CC--:B------:R-:W-:Y:S01]  /*0690*/  LEA R40, P0, R26.reuse, R4.reuse, 0x1 ;  /* 0x000000041a287211 */ /* 0x0c0fe200078008ff */
[----:B------:R0:W5:Y:S03]  /*06a0*/  LDG.E.U16 R24, desc[UR10][R30.64] ;  /* 0x0000000a1e187981 */ /* 0x000166000c1e1500 */
[----:B------:R-:W-:Y:S01]  /*06b0*/  LEA.HI.X.SX32 R41, R26, R3, 0x1, P0 ;  /* 0x000000031a297211 */ /* 0x000fe200000f0eff */
[----:B------:R0:W5:Y:S01]  /*06c0*/  LDG.E.U16 R25, desc[UR10][R36.64] ;  /* 0x0000000a24197981 */ /* 0x000162000c1e1500 */
[----:B-1----:R-:W-:-:S02]  /*06d0*/  LEA R32, P0, R28, R4, 0x1 ;  /* 0x000000041c207211 */ /* 0x002fc400078008ff */
[C---:B------:R-:W-:Y:S01]  /*06e0*/  LEA R46, R17.reuse, R44, 0x2 ;  /* 0x0000002c112e7211 */ /* 0x040fe200078e10ff */
[----:B------:R1:W5:Y:S01]  /*06f0*/  LDG.E.U16 R26, desc[UR10][R38.64] ;  /* 0x0000000a261a7981 */ /* 0x000362000c1e1500 */
[-C--:B------:R-:W-:Y:S02]  /*0700*/  LEA.HI.X.SX32 R33, R28, R3.reuse, 0x1, P0 ;  /* 0x000000031c217211 */ /* 0x080fe400000f0eff */
[-C--:B0-----:R-:W-:Y:S01]  /*0710*/  LEA R34, P0, R44, R4.reuse, 0x1 ;  /* 0x000000042c227211 */ /* 0x081fe200078008ff */
[C---:B------:R-:W-:Y:S01]  /*0720*/  IMAD R30, R17.reuse, 0x4, R46 ;  /* 0x00000004111e7824 */ /* 0x040fe200078e022e */
[-C--:B------:R-:W-:Y:S01]  /*0730*/  LEA R42, P1, R46, R4.reuse, 0x1 ;  /* 0x000000042e2a7211 */ /* 0x080fe200078208ff */
[----:B------:R0:W5:Y:S01]  /*0740*/  LDG.E.U16 R27, desc[UR10][R40.64] ;  /* 0x0000000a281b7981 */ /* 0x000162000c1e1500 */
[-C--:B------:R-:W-:Y:S01]  /*0750*/  LEA.HI.X.SX32 R35, R44, R3.reuse, 0x1, P0 ;  /* 0x000000032c237211 */ /* 0x080fe200000f0eff */
[----:B------:R-:W-:Y:S01]  /*0760*/  IMAD R44, R17, 0x4, R30 ;  /* 0x00000004112c7824 */ /* 0x000fe200078e021e */
[----:B------:R-:W-:Y:S01]  /*0770*/  LEA.HI.X.SX32 R43, R46, R3, 0x1, P1 ;  /* 0x000000032e2b7211 */ /* 0x000fe200008f0eff */
[----:B------:R-:W5:Y:S01]  /*0780*/  LDG.E.U16 R28, desc[UR10][R32.64] ;  /* 0x0000000a201c7981 */ /* 0x000f62000c1e1500 */
[----:B------:R-:W-:-:S02]  /*0790*/  LEA R36, P0, R30, R4, 0x1 ;  /* 0x000000041e247211 */ /* 0x000fc400078008ff */
[C---:B------:R-:W-:Y:S01]  /*07a0*/  LEA R46, R17.reuse, R44, 0x2 ;  /* 0x0000002c112e7211 */ /* 0x040fe200078e10ff */
[----:B------:R-:W5:Y:S01]  /*07b0*/  LDG.E.U16 R29, desc[UR10][R34.64] ;  /* 0x0000000a221d7981 */ /* 0x000f62000c1e1500 */
[-C--:B------:R-:W-:Y:S02]  /*07c0*/  LEA.HI.X.SX32 R37, R30, R3.reuse, 0x1, P0 ;  /* 0x000000031e257211 */ /* 0x080fe400000f0eff */
[CC--:B-1----:R-:W-:Y:S01]  /*07d0*/  LEA R38, P0, R44.reuse, R4.reuse, 0x1 ;  /* 0x000000042c267211 */ /* 0x0c2fe200078008ff */
[C---:B------:R-:W-:Y:S01]  /*07e0*/  IMAD R48, R17.reuse, 0x4, R46 ;  /* 0x0000000411307824 */ /* 0x040fe200078e022e */
[----:B------:R-:W5:Y:S02]  /*07f0*/  LDG.E.U16 R30, desc[UR10][R42.64] ;  /* 0x0000000a2a1e7981 */ /* 0x000f64000c1e1500 */
[-C--:B------:R-:W-:Y:S01]  /*0800*/  LEA.HI.X.SX32 R39, R44, R3.reuse, 0x1, P0 ;  /* 0x000000032c277211 */ /* 0x080fe200000f0eff */
[C---:B------:R-:W-:Y:S01]  /*0810*/  IMAD R50, R17.reuse, 0x4, R48 ;  /* 0x0000000411327824 */ /* 0x040fe200078e0230 */
[C---:B------:R-:W-:Y:S01]  /*0820*/  LEA R44, P1, R48.reuse, R4, 0x1 ;  /* 0x00000004302c7211 */ /* 0x040fe200078208ff */
[----:B------:R1:W5:Y:S03]  /*0830*/  LDG.E.U16 R31, desc[UR10][R36.64] ;  /* 0x0000000a241f7981 */ /* 0x000366000c1e1500 */
[----:B------:R-:W-:Y:S01]  /*0840*/  LEA.HI.X.SX32 R45, R48, R3, 0x1, P1 ;  /* 0x00000003302d7211 */ /* 0x000fe200008f0eff */
[----:B------:R1:W5:Y:S01]  /*0850*/  LDG.E.U16 R32, desc[UR10][R38.64] ;  /* 0x0000000a26207981 */ /* 0x000362000c1e1500 */
[----:B------:R-:W-:-:S02]  /*0860*/  LEA R48, R17, R50, 0x2 ;  /* 0x0000003211307211 */ /* 0x000fc400078e10ff */
[CC--:B0-----:R-:W-:Y:S01]  /*0870*/  LEA R40, P0, R46.reuse, R4.reuse, 0x1 ;  /* 0x000000042e287211 */ /* 0x0c1fe200078008ff */
[----:B------:R-:W5:Y:S02]  /*0880*/  LDG.E.U16 R34, desc[UR10][R44.64] ;  /* 0x0000000a2c227981 */ /* 0x000f64000c1e1500 */
[C---:B-1----:R-:W-:Y:S01]  /*0890*/  IMAD R36, R17.reuse, 0x4, R48 ;  /* 0x0000000411247824 */ /* 0x042fe200078e0230 */
[-C--:B------:R-:W-:Y:S02]  /*08a0*/  LEA.HI.X.SX32 R41, R46, R3.reuse, 0x1, P0 ;  /* 0x000000032e297211 */ /* 0x080fe400000f0eff */
[C---:B------:R-:W-:Y:S01]  /*08b0*/  LEA R46, P0, R50.reuse, R4, 0x1 ;  /* 0x00000004322e7211 */ /* 0x040fe200078008ff */
[----:B------:R-:W-:Y:S02]  /*08c0*/  IMAD R52, R17, 0x4, R36 ;  /* 0x0000000411347824 */ /* 0x000fe400078e0224 */
[----:B------:R0:W5:Y:S01]  /*08d0*/  LDG.E.U16 R33, desc[UR10][R40.64] ;  /* 0x0000000a28217981 */ /* 0x000162000c1e1500 */
[----:B------:R-:W-:-:S02]  /*08e0*/  LEA.HI.X.SX32 R47, R50, R3, 0x1, P0 ;  /* 0x00000003322f7211 */ /* 0x000fc400000f0eff */
[C---:B------:R-:W-:Y:S02]  /*08f0*/  LEA R42, P0, R48.reuse, R4, 0x1 ;  /* 0x00000004302a7211 */ /* 0x040fe400078008ff */
[C---:B------:R-:W-:Y:S01]  /*0900*/  LEA R38, R17.reuse, R52, 0x2 ;  /* 0x0000003411267211 */ /* 0x040fe200078e10ff */
[----:B------:R1:W5:Y:S01]  /*0910*/  LDG.E.U16 R35, desc[UR10][R46.64] ;  /* 0x0000000a2e237981 */ /* 0x000362000c1e1500 */
[-C--:B------:R-:W-:Y:S02]  /*0920*/  LEA.HI.X.SX32 R43, R48, R3.reuse, 0x1, P0 ;  /* 0x00000003302b7211 */ /* 0x080fe400000f0eff */
[-C--:B------:R-:W-:Y:S02]  /*0930*/  LEA R48, P0, R36, R4.reuse, 0x1 ;  /* 0x0000000424307211 */ /* 0x080fe400078008ff */
[----:B------:R-:W-:Y:S01]  /*0940*/  LEA R50, P1, R52, R4, 0x1 ;  /* 0x0000000434327211 */ /* 0x000fe200078208ff */
[----:B0-----:R-:W-:Y:S01]  /*0950*/  IMAD R40, R17, 0x4, R38 ;  /* 0x0000000411287824 */ /* 0x001fe200078e0226 */
[----:B------:R-:W-:-:S02]  /*0960*/  LEA.HI.X.SX32 R49, R36, R3, 0x1, P0 ;  /* 0x0000000324317211 */ /* 0x000fc400000f0eff */
[-C--:B------:R-:W-:Y:S01]  /*0970*/  LEA.HI.X.SX32 R51, R52, R3.reuse, 0x1, P1 ;  /* 0x0000000334337211 */ /* 0x080fe200008f0eff */
[C---:B------:R-:W-:Y:S01]  /*0980*/  IMAD R56, R17.reuse, 0x4, R40 ;  /* 0x0000000411387824 */ /* 0x040fe200078e0228 */
[CC--:B------:R-:W-:Y:S01]  /*0990*/  LEA R52, P0, R38.reuse, R4.reuse, 0x1 ;  /* 0x0000000426347211 */ /* 0x0c0fe200078008ff */
[----:B------:R0:W5:Y:S03]  /*09a0*/  LDG.E.U16 R36, desc[UR10][R42.64] ;  /* 0x0000000a2a247981 */ /* 0x000166000c1e1500 */
[-C--:B------:R-:W-:Y:S01]  /*09b0*/  LEA.HI.X.SX32 R53, R38, R3.reuse, 0x1, P0 ;  /* 0x0000000326357211 */ /* 0x080fe200000f0eff */
[----:B------:R0:W5:Y:S01]  /*09c0*/  LDG.E.U16 R37, desc[UR10][R48.64] ;  /* 0x0000000a30257981 */ /* 0x000162000c1e1500 */
[C---:B------:R-:W-:Y:S02]  /*09d0*/  LEA R44, P0, R40.reuse, R4, 0x1 ;  /* 0x00000004282c7211 */ /* 0x040fe400078008ff */
[----:B------:R-:W-:Y:S01]  /*09e0*/  LEA R58, R17, R56, 0x2 ;  /* 0x00000038113a7211 */ /* 0x000fe200078e10ff */
[----:B------:R0:W5:Y:S01]  /*09f0*/  LDG.E.U16 R38, desc[UR10][R50.64] ;  /* 0x0000000a32267981 */ /* 0x000162000c1e1500 */
[----:B------:R-:W-:-:S02]  /*0a00*/  LEA.HI.X.SX32 R45, R40, R3, 0x1, P0 ;  /* 0x00000003282d7211 */ /* 0x000fc400000f0eff */
[-C--:B-1----:R-:W-:Y:S01]  /*0a10*/  LEA R46, P0, R56, R4.reuse, 0x1 ;  /* 0x00000004382e7211 */ /* 0x082fe200078008ff */
[C---:B0-----:R-:W-:Y:S01]  /*0a20*/  IMAD R42, R17.reuse, 0x4, R58 ;  /* 0x00000004112a7824 */ /* 0x041fe200078e023a */
[-C--:B------:R-:W-:Y:S01]  /*0a30*/  LEA R54, P1, R58, R4.reuse, 0x1 ;  /* 0x000000043a367211 */ /* 0x080fe200078208ff */
[----:B------:R0:W5:Y:S01]  /*0a40*/  LDG.E.U16 R39, desc[UR10][R52.64] ;  /* 0x0000000a34277981 */ /* 0x000162000c1e1500 */
[-C--:B------:R-:W-:Y:S01]  /*0a50*/  LEA.HI.X.SX32 R47, R56, R3.reuse, 0x1, P0 ;  /* 0x00000003382f7211 */ /* 0x080fe200000f0eff */
[C---:B------:R-:W-:Y:S01]  /*0a60*/  IMAD R56, R17.reuse, 0x4, R42 ;  /* 0x0000000411387824 */ /* 0x040fe200078e022a */
[-C--:B------:R-:W-:Y:S01]  /*0a70*/  LEA.HI.X.SX32 R55, R58, R3.reuse, 0x1, P1 ;  /* 0x000000033a377211 */ /* 0x080fe200008f0eff */
[----:B------:R-:W5:Y:S01]  /*0a80*/  LDG.E.U16 R40, desc[UR10][R44.64] ;  /* 0x0000000a2c287981 */ /* 0x000f62000c1e1500 */
[C---:B------:R-:W-:Y:S02]  /*0a90*/  LEA R48, P0, R42.reuse, R4, 0x1 ;  /* 0x000000042a307211 */ /* 0x040fe400078008ff */
[----:B------:R-:W-:Y:S01]  /*0aa0*/  LEA R58, R17, R56, 0x2 ;  /* 0x00000038113a7211 */ /* 0x000fe200078e10ff */
[----:B------:R-:W5:Y:S01]  /*0ab0*/  LDG.E.U16 R41, desc[UR10][R46.64] ;  /* 0x0000000a2e297981 */ /* 0x000f62000c1e1500 */
[----:B------:R-:W-:-:S02]  /*0ac0*/  LEA.HI.X.SX32 R49, R42, R3, 0x1, P0 ;  /* 0x000000032a317211 */ /* 0x000fc400000f0eff */
[CC--:B------:R-:W-:Y:S01]  /*0ad0*/  LEA R50, P0, R56.reuse, R4.reuse, 0x1 ;  /* 0x0000000438327211 */ /* 0x0c0fe200078008ff */
        /* <DEDUP_REMOVED lines=85> */
[----:B------:R-:W-:Y:S01]  /*1030*/  LEA R78, P1, R82, R4, 0x1 ;  /* 0x00000004524e7211 */ /* 0x000fe200078208ff */
[----:B------:R0:W5:Y:S01]  /*1040*/  LDG.E.U16 R63, desc[UR10][R76.64] ;  /* 0x0000000a4c3f7981 */ /* 0x000162000c1e1500 */
[-C--:B------:R-:W-:Y:S01]  /*1050*/  LEA.HI.X.SX32 R71, R80, R3.reuse, 0x1, P0 ;  /* 0x0000000350477211 */ /* 0x080fe200000f0eff */
[C---:B------:R-:W-:Y:S01]  /*1060*/  IMAD R80, R17.reuse, 0x4, R66 ;  /* 0x0000000411507824 */ /* 0x040fe200078e0242 */
[----:B------:R-:W-:Y:S01]  /*1070*/  LEA.HI.X.SX32 R79, R82, R3, 0x1, P1 ;  /* 0x00000003524f7211 */ /* 0x000fe200008f0eff */
[----:B------:R-:W5:Y:S03]  /*1080*/  LDG.E.U16 R64, desc[UR10][R68.64] ;  /* 0x0000000a44407981 */ /* 0x000f66000c1e1500 */
[C---:B------:R-:W-:Y:S01]  /*1090*/  LEA R82, R17.reuse, R80, 0x2 ;  /* 0x0000005011527211 */ /* 0x040fe200078e10ff */
[----:B------:R-:W5:Y:S04]  /*10a0*/  LDG.E.U16 R65, desc[UR10][R70.64] ;  /* 0x0000000a46417981 */ /* 0x000f68000c1e1500 */
[----:B------:R-:W-:Y:S01]  /*10b0*/  IMAD R84, R17, 0x4, R82 ;  /* 0x0000000411547824 */ /* 0x000fe200078e0252 */
[----:B--2---:R-:W-:-:S03]  /*10c0*/  LEA R72, P0, R66, R4, 0x1 ;  /* 0x0000000442487211 */ /* 0x004fc600078008ff */
[----:B------:R-:W-:Y:S01]  /*10d0*/  IMAD R86, R17, 0x4, R84 ;  /* 0x0000000411567824 */ /* 0x000fe200078e0254 */
[----:B------:R-:W-:-:S04]  /*10e0*/  LEA.HI.X.SX32 R73, R66, R3, 0x1, P0 ;  /* 0x0000000342497211 */ /* 0x000fc800000f0eff */
[----:B------:R-:W-:Y:S01]  /*10f0*/  LEA R88, R17, R86, 0x2 ;  /* 0x0000005611587211 */ /* 0x000fe200078e10ff */
[----:B------:R1:W2:Y:S01]  /*1100*/  LDG.E.U16 R66, desc[UR10][R78.64] ;  /* 0x0000000a4e427981 */ /* 0x0002a2000c1e1500 */
[----:B---3--:R-:W-:-:S03]  /*1110*/  LEA R74, P0, R80, R4, 0x1 ;  /* 0x00000004504a7211 */ /* 0x008fc600078008ff */
[C---:B------:R-:W-:Y:S01]  /*1120*/  IMAD R90, R17.reuse, 0x4, R88 ;  /* 0x00000004115a7824 */ /* 0x040fe200078e0258 */
[-C--:B------:R-:W-:Y:S01]  /*1130*/  LEA.HI.X.SX32 R75, R80, R3.reuse, 0x1, P0 ;  /* 0x00000003504b7211 */ /* 0x080fe200000f0eff */
[----:B------:R-:W3:Y:S01]  /*1140*/  LDG.E.U16 R67, desc[UR10][R72.64] ;  /* 0x0000000a48437981 */ /* 0x000ee2000c1e1500 */
[-C--:B0-----:R-:W-:Y:S01]  /*1150*/  LEA R76, P0, R82, R4.reuse, 0x1 ;  /* 0x00000004524c7211 */ /* 0x081fe200078008ff */
[C---:B------:R-:W-:Y:S01]  /*1160*/  IMAD R92, R17.reuse, 0x4, R90 ;  /* 0x00000004115c7824 */ /* 0x040fe200078e025a */
[-C--:B------:R-:W-:Y:S01]  /*1170*/  LEA R80, P1, R84, R4.reuse, 0x1 ;  /* 0x0000000454507211 */ /* 0x080fe200078208ff */
[----:B------:R-:W3:Y:S01]  /*1180*/  LDG.E.U16 R68, desc[UR10][R74.64] ;  /* 0x0000000a4a447981 */ /* 0x000ee2000c1e1500 */
[-C--:B------:R-:W-:Y:S02]  /*1190*/  LEA.HI.X.SX32 R77, R82, R3.reuse, 0x1, P0 ;  /* 0x00000003524d7211 */ /* 0x080fe400000f0eff */
[C---:B-1----:R-:W-:Y:S02]  /*11a0*/  LEA R78, P0, R86.reuse, R4, 0x1 ;  /* 0x00000004564e7211 */ /* 0x042fe400078008ff */
[----:B------:R-:W-:Y:S01]  /*11b0*/  LEA R94, R17, R92, 0x2 ;  /* 0x0000005c115e7211 */ /* 0x000fe200078e10ff */
[----:B------:R0:W3:Y:S01]  /*11c0*/  LDG.E.U16 R69, desc[UR10][R76.64] ;  /* 0x0000000a4c457981 */ /* 0x0000e2000c1e1500 */
[----:B------:R-:W-:-:S02]  /*11d0*/  LEA.HI.X.SX32 R79, R86, R3, 0x1, P0 ;  /* 0x00000003564f7211 */ /* 0x000fc400000f0eff */
[-C--:B------:R-:W-:Y:S01]  /*11e0*/  LEA R82, P0, R88, R4.reuse, 0x1 ;  /* 0x0000000458527211 */ /* 0x080fe200078008ff */
[C---:B------:R-:W-:Y:S01]  /*11f0*/  IMAD R96, R17.reuse, 0x4, R94 ;  /* 0x0000000411607824 */ /* 0x040fe200078e025e */
[-C--:B------:R-:W-:Y:S01]  /*1200*/  LEA.HI.X.SX32 R81, R84, R3.reuse, 0x1, P1 ;  /* 0x0000000354517211 */ /* 0x080fe200008f0eff */
[----:B------:R1:W3:Y:S01]  /*1210*/  LDG.E.U16 R71, desc[UR10][R78.64] ;  /* 0x0000000a4e477981 */ /* 0x0002e2000c1e1500 */
[-C--:B------:R-:W-:Y:S02]  /*1220*/  LEA.HI.X.SX32 R83, R88, R3.reuse, 0x1, P0 ;  /* 0x0000000358537211 */ /* 0x080fe400000f0eff */
[-C--:B------:R-:W-:Y:S01]  /*1230*/  LEA R84, P0, R90, R4.reuse, 0x1 ;  /* 0x000000045a547211 */ /* 0x080fe200078008ff */
[----:B0-----:R-:W-:Y:S01]  /*1240*/  IMAD R76, R17, 0x4, R96 ;  /* 0x00000004114c7824 */ /* 0x001fe200078e0260 */
[----:B------:R-:W-:Y:S01]  /*1250*/  LEA R86, P1, R92, R4, 0x1 ;  /* 0x000000045c567211 */ /* 0x000fe200078208ff */
[----:B------:R0:W3:Y:S01]  /*1260*/  LDG.E.U16 R70, desc[UR10][R80.64] ;  /* 0x0000000a50467981 */ /* 0x0000e2000c1e1500 */
[----:B------:R-:W-:-:S02]  /*1270*/  LEA.HI.X.SX32 R85, R90, R3, 0x1, P0 ;  /* 0x000000035a557211 */ /* 0x000fc400000f0eff */
[----:B------:R-:W-:Y:S01]  /*1280*/  LEA R90, R17, R76, 0x2 ;  /* 0x0000004c115a7211 */ /* 0x000fe200078e10ff */
[----:B------:R4:W3:Y:S01]  /*1290*/  LDG.E.U16 R72, desc[UR10][R82.64] ;  /* 0x0000000a52487981 */ /* 0x0008e2000c1e1500 */
[----:B------:R-:W-:-:S03]  /*12a0*/  LEA.HI.X.SX32 R87, R92, R3, 0x1, P1 ;  /* 0x000000035c577211 */ /* 0x000fc600008f0eff */
[C---:B-1----:R-:W-:Y:S01]  /*12b0*/  IMAD R78, R17.reuse, 0x4, R90 ;  /* 0x00000004114e7824 */ /* 0x042fe200078e025a */
[----:B------:R1:W3:Y:S01]  /*12c0*/  LDG.E.U16 R73, desc[UR10][R84.64] ;  /* 0x0000000a54497981 */ /* 0x0002e2000c1e1500 */
[CC--:B0-----:R-:W-:Y:S02]  /*12d0*/  LEA R80, P0, R94.reuse, R4.reuse, 0x1 ;  /* 0x000000045e507211 */ /* 0x0c1fe400078008ff */
[C---:B------:R-:W-:Y:S01]  /*12e0*/  IMAD R92, R17.reuse, 0x4, R78 ;  /* 0x00000004115c7824 */ /* 0x040fe200078e024e */
[----:B------:R0:W3:Y:S01]  /*12f0*/  LDG.E.U16 R74, desc[UR10][R86.64] ;  /* 0x0000000a564a7981 */ /* 0x0000e2000c1e1500 */
[-C--:B------:R-:W-:Y:S02]  /*1300*/  LEA.HI.X.SX32 R81, R94, R3.reuse, 0x1, P0 ;  /* 0x000000035e517211 */ /* 0x080fe400000f0eff */
[C---:B------:R-:W-:Y:S02]  /*1310*/  LEA R88, P0, R96.reuse, R4, 0x1 ;  /* 0x0000000460587211 */ /* 0x040fe400078008ff */
[----:B------:R-:W-:Y:S01]  /*1320*/  LEA R94, R17, R92, 0x2 ;  /* 0x0000005c115e7211 */ /* 0x000fe200078e10ff */
[----:B------:R-:W3:Y:S01]  /*1330*/  LDG.E.U16 R75, desc[UR10][R80.64] ;  /* 0x0000000a504b7981 */ /* 0x000ee2000c1e1500 */
[----:B------:R-:W-:-:S03]  /*1340*/  LEA.HI.X.SX32 R89, R96, R3, 0x1, P0 ;  /* 0x0000000360597211 */ /* 0x000fc600000f0eff */
[----:B------:R-:W-:-:S04]  /*1350*/  IMAD R96, R17, 0x4, R94 ;  /* 0x0000000411607824 */ /* 0x000fc800078e025e */
[----:B------:R-:W-:Y:S01]  /*1360*/  IMAD R98, R17, 0x4, R96 ;  /* 0x0000000411627824 */ /* 0x000fe200078e0260 */
[----:B----4-:R-:W-:-:S04]  /*1370*/  LEA R82, P0, R76, R4, 0x1 ;  /* 0x000000044c527211 */ /* 0x010fc800078008ff */
[----:B------:R-:W-:Y:S02]  /*1380*/  LEA R100, R17, R98, 0x2 ;  /* 0x0000006211647211 */ /* 0x000fe400078e10ff */
[----:B------:R-:W-:-:S03]  /*1390*/  LEA.HI.X.SX32 R83, R76, R3, 0x1, P0 ;  /* 0x000000034c537211 */ /* 0x000fc600000f0eff */
[C---:B------:R-:W-:Y:S01]  /*13a0*/  IMAD R102, R17.reuse, 0x4, R100 ;  /* 0x0000000411667824 */ /* 0x040fe200078e0264 */
[-C--:B-1----:R-:W-:Y:S01]  /*13b0*/  LEA R84, P1, R90, R4.reuse, 0x1 ;  /* 0x000000045a547211 */ /* 0x082fe200078208ff */
[----:B------:R1:W4:Y:S01]  /*13c0*/  LDG.E.U16 R76, desc[UR10][R88.64] ;  /* 0x0000000a584c7981 */ /* 0x000322000c1e1500 */
[-C--:B0-----:R-:W-:Y:S01]  /*13d0*/  LEA R86, P0, R78, R4.reuse, 0x1 ;  /* 0x000000044e567211 */ /* 0x081fe200078008ff */
[C---:B------:R-:W-:Y:S01]  /*13e0*/  IMAD R106, R17.reuse, 0x4, R102 ;  /* 0x00000004116a7824 */ /* 0x040fe200078e0266 */
[-C--:B------:R-:W-:Y:S01]  /*13f0*/  LEA.HI.X.SX32 R85, R90, R3.reuse, 0x1, P1 ;  /* 0x000000035a557211 */ /* 0x080fe200008f0eff */
[----:B------:R-:W4:Y:S01]  /*1400*/  LDG.E.U16 R77, desc[UR10][R82.64] ;  /* 0x0000000a524d7981 */ /* 0x000f22000c1e1500 */
[----:B------:R-:W-:Y:S02]  /*1410*/  LEA.HI.X.SX32 R87, R78, R3, 0x1, P0 ;  /* 0x000000034e577211 */ /* 0x000fe400000f0eff */
[----:B------:R-:W-:Y:S01]  /*1420*/  LEA R90, P0, R92, R4, 0x1 ;  /* 0x000000045c5a7211 */ /* 0x000fe200078008ff */
[----:B------:R0:W4:Y:S01]  /*1430*/  LDG.E.U16 R78, desc[UR10][R84.64] ;  /* 0x0000000a544e7981 */ /* 0x000122000c1e1500 */
[----:B------:R-:W-:-:S02]  /*1440*/  LEA R108, R17, R106, 0x2 ;  /* 0x0000006a116c7211 */ /* 0x000fc400078e10ff */
[-C--:B------:R-:W-:Y:S01]  /*1450*/  LEA.HI.X.SX32 R91, R92, R3.reuse, 0x1, P0 ;  /* 0x000000035c5b7211 */ /* 0x080fe200000f0eff */
[----:B------:R0:W4:Y:S01]  /*1460*/  LDG.E.U16 R79, desc[UR10][R86.64] ;  /* 0x0000000a564f7981 */ /* 0x000122000c1e1500 */
[-C--:B------:R-:W-:Y:S01]  /*1470*/  LEA R92, P1, R96, R4.reuse, 0x1 ;  /* 0x00000004605c7211 */ /* 0x080fe200078208ff */
[C---:B------:R-:W-:Y:S01]  /*1480*/  IMAD R110, R17.reuse, 0x4, R108 ;  /* 0x00000004116e7824 */ /* 0x040fe200078e026c */
[----:B-1----:R-:W-:Y:S01]  /*1490*/  LEA R88, P0, R94, R4, 0x1 ;  /* 0x000000045e587211 */ /* 0x002fe200078008ff */
[----:B------:R1:W4:Y:S01]  /*14a0*/  LDG.E.U16 R80, desc[UR10][R90.64] ;  /* 0x0000000a5a507981 */ /* 0x000322000c1e1500 */
[-C--:B------:R-:W-:Y:S01]  /*14b0*/  LEA.HI.X.SX32 R93, R96, R3.reuse, 0x1, P1 ;  /* 0x00000003605d7211 */ /* 0x080fe200008f0eff */
[----:B------:R-:W-:Y:S01]  /*14c0*/  IMAD R96, R17, 0x4, R110 ;  /* 0x0000000411607824 */ /* 0x000fe200078e026e */
[----:B------:R-:W-:-:S03]  /*14d0*/  LEA.HI.X.SX32 R89, R94, R3, 0x1, P0 ;  /* 0x000000035e597211 */ /* 0x000fc600000f0eff */
[----:B------:R-:W4:Y:S01]  /*14e0*/  LDG.E.U16 R82, desc[UR10][R92.64] ;  /* 0x0000000a5c527981 */ /* 0x000f22000c1e1500 */
[C---:B------:R-:W-:Y:S02]  /*14f0*/  LEA R112, R17.reuse, R96, 0x2 ;  /* 0x0000006011707211 */ /* 0x040fe400078e10ff */
[----:B0-----:R-:W-:Y:S01]  /*1500*/  LEA R84, P0, R98, R4, 0x1 ;  /* 0x0000000462547211 */ /* 0x001fe200078008ff */
[----:B------:R0:W4:Y:S02]  /*1510*/  LDG.E.U16 R81, desc[UR10][R88.64] ;  /* 0x0000000a58517981 */ /* 0x000124000c1e1500 */
[----:B------:R-:W-:-:S04]  /*1520*/  IMAD R114, R17, 0x4, R112 ;  /* 0x0000000411727824 */ /* 0x000fc800078e0270 */
[C---:B------:R-:W-:Y:S01]  /*1530*/  IMAD R116, R17.reuse, 0x4, R114 ;  /* 0x0000000411747824 */ /* 0x040fe200078e0272 */
[----:B------:R-:W-:Y:S02]  /*1540*/  LEA R94, P1, R106, R4, 0x1 ;  /* 0x000000046a5e7211 */ /* 0x000fe400078208ff */
[-C--:B------:R-:W-:Y:S02]  /*1550*/  LEA.HI.X.SX32 R85, R98, R3.reuse, 0x1, P0 ;  /* 0x0000000362557211 */ /* 0x080fe400000f0eff */
[C---:B------:R-:W-:Y:S02]  /*1560*/  LEA R118, R17.reuse, R116, 0x2 ;  /* 0x0000007411767211 */ /* 0x040fe400078e10ff */
[----:B------:R-:W-:Y:S01]  /*1570*/  LEA R86, P0, R100, R4, 0x1 ;  /* 0x0000000464567211 */ /* 0x000fe200078008ff */
[----:B------:R0:W4:Y:S01]  /*1580*/  LDG.E.U16 R83, desc[UR10][R84.64] ;  /* 0x0000000a54537981 */ /* 0x000122000c1e1500 */
[-C--:B------:R-:W-:Y:S01]  /*1590*/  LEA.HI.X.SX32 R95, R106, R3.reuse, 0x1, P1 ;  /* 0x000000036a5f7211 */ /* 0x080fe200008f0eff */
[----:B------:R-:W-:Y:S01]  /*15a0*/  IMAD R106, R17, 0x4, R118 ;  /* 0x00000004116a7824 */ /* 0x000fe200078e0276 */
[----:B------:R-:W-:-:S02]  /*15b0*/  LEA.HI.X.SX32 R87, R100, R3, 0x1, P0 ;  /* 0x0000000364577211 */ /* 0x000fc400000f0eff */
[CC--:B-1----:R-:W-:Y:S01]  /*15c0*/  LEA R90, P0, R102.reuse, R4.reuse, 0x1 ;  /* 0x00000004665a7211 */ /* 0x0c2fe200078008ff */
[C---:B------:R-:W-:Y:S01]  /*15d0*/  IMAD R120, R17.reuse, 0x4, R106 ;  /* 0x0000000411787824 */ /* 0x040fe200078e026a */
[----:B------:R-:W4:Y:S02]  /*15e0*/  LDG.E.U16 R100, desc[UR10][R94.64] ;  /* 0x0000000a5e647981 */ /* 0x000f24000c1e1500 */
[-C--:B------:R-:W-:Y:S02]  /*15f0*/  LEA.HI.X.SX32 R91, R102, R3.reuse, 0x1, P0 ;  /* 0x00000003665b7211 */ /* 0x080fe400000f0eff */
[C---:B0-----:R-:W-:Y:S01]  /*1600*/  LEA R88, P0, R108.reuse, R4, 0x1 ;  /* 0x000000046c587211 */ /* 0x041fe200078008ff */
[----:B------:R0:W4:Y:S01]  /*1610*/  LDG.E.U16 R98, desc[UR10][R86.64] ;  /* 0x0000000a56627981 */ /* 0x000122000c1e1500 */
[C---:B------:R-:W-:Y:S02]  /*1620*/  LEA R122, R17.reuse, R120, 0x2 ;  /* 0x00000078117a7211 */ /* 0x040fe400078e10ff */
[----:B------:R-:W-:Y:S01]  /*1630*/  LEA.HI.X.SX32 R89, R108, R3, 0x1, P0 ;  /* 0x000000036c597211 */ /* 0x000fe200000f0eff */
[----:B------:R-:W4:Y:S01]  /*1640*/  LDG.E.U16 R99, desc[UR10][R90.64] ;  /* 0x0000000a5a637981 */ /* 0x000f22000c1e1500 */
[----:B------:R-:W-:Y:S01]  /*1650*/  LEA R84, P0, R110, R4, 0x1 ;  /* 0x000000046e547211 */ /* 0x000fe200078008ff */
[----:B------:R-:W-:-:S02]  /*1660*/  IMAD R124, R17, 0x4, R122 ;  /* 0x00000004117c7824 */ /* 0x000fc400078e027a */
[----:B------:R1:W4:Y:S01]  /*1670*/  LDG.E.U16 R101, desc[UR10][R88.64] ;  /* 0x0000000a58657981 */ /* 0x000322000c1e1500 */
[----:B------:R-:W-:Y:S01]  /*1680*/  LEA.HI.X.SX32 R85, R110, R3, 0x1, P0 ;  /* 0x000000036e557211 */ /* 0x000fe200000f0eff */
[----:B------:R-:W-:Y:S01]  /*1690*/  IMAD R126, R17, 0x4, R124 ;  /* 0x00000004117e7824 */ /* 0x000fe200078e027c */
[----:B0-----:R-:W-:-:S03]  /*16a0*/  LEA R86, P0, R96, R4, 0x1 ;  /* 0x0000000460567211 */ /* 0x001fc600078008ff */
[----:B------:R0:W4:Y:S01]  /*16b0*/  LDG.E.U16 R102, desc[UR10][R84.64] ;  /* 0x0000000a54667981 */ /* 0x000122000c1e1500 */
[-C--:B------:R-:W-:Y:S02]  /*16c0*/  LEA.HI.X.SX32 R87, R96, R3.reuse, 0x1, P0 ;  /* 0x0000000360577211 */ /* 0x080fe400000f0eff */
[C---:B------:R-:W-:Y:S02]  /*16d0*/  LEA R96, R17.reuse, R126, 0x2 ;  /* 0x0000007e11607211 */ /* 0x040fe400078e10ff */
[C---:B------:R-:W-:Y:S01]  /*16e0*/  LEA R92, P0, R114.reuse, R4, 0x1 ;  /* 0x00000004725c7211 */ /* 0x040fe200078008ff */
[----:B------:R-:W4:Y:S02]  /*16f0*/  LDG.E.U16 R103, desc[UR10][R86.64] ;  /* 0x0000000a56677981 */ /* 0x000f24000c1e1500 */
[----:B------:R-:W-:Y:S01]  /*1700*/  IMAD R128, R17, 0x4, R96 ;  /* 0x0000000411807824 */ /* 0x000fe200078e0260 */
[----:B------:R-:W-:-:S03]  /*1710*/  LEA.HI.X.SX32 R93, R114, R3, 0x1, P0 ;  /* 0x00000003725d7211 */ /* 0x000fc600000f0eff */
[C---:B------:R-:W-:Y:S01]  /*1720*/  IMAD R130, R17.reuse, 0x4, R128 ;  /* 0x0000000411827824 */ /* 0x040fe200078e0280 */
[C---:B-1----:R-:W-:Y:S01]  /*1730*/  LEA R88, P0, R116.reuse, R4, 0x1 ;  /* 0x0000000474587211 */ /* 0x042fe200078008ff */
[----:B------:R1:W4:Y:S03]  /*1740*/  LDG.E.U16 R108, desc[UR10][R92.64] ;  /* 0x0000000a5c6c7981 */ /* 0x000326000c1e1500 */
[C---:B------:R-:W-:Y:S02]  /*1750*/  LEA R114, R17.reuse, R130, 0x2 ;  /* 0x0000008211727211 */ /* 0x040fe400078e10ff */
[-C--:B------:R-:W-:Y:S02]  /*1760*/  LEA.HI.X.SX32 R89, R116, R3.reuse, 0x1, P0 ;  /* 0x0000000374597211 */ /* 0x080fe400000f0eff */
[-C--:B0-----:R-:W-:Y:S01]  /*1770*/  LEA R84, P0, R118, R4.reuse, 0x1 ;  /* 0x0000000476547211 */ /* 0x081fe200078008ff */
[C---:B------:R-:W-:Y:S01]  /*1780*/  IMAD R116, R17.reuse, 0x4, R114 ;  /* 0x0000000411747824 */ /* 0x040fe200078e0272 */
[----:B------:R-:W-:Y:S01]  /*1790*/  LEA R90, P1, R112, R4, 0x1 ;  /* 0x00000004705a7211 */ /* 0x000fe200078208ff */
[----:B------:R0:W4:Y:S01]  /*17a0*/  LDG.E.U16 R109, desc[UR10][R88.64] ;  /* 0x0000000a586d7981 */ /* 0x000122000c1e1500 */
[-C--:B------:R-:W-:Y:S01]  /*17b0*/  LEA.HI.X.SX32 R85, R118, R3.reuse, 0x1, P0 ;  /* 0x0000000376557211 */ /* 0x080fe200000f0eff */
[----:B------:R-:W-:Y:S01]  /*17c0*/  IMAD R118, R17, 0x4, R116 ;  /* 0x0000000411767824 */ /* 0x000fe200078e0274 */
[----:B------:R-:W-:-:S03]  /*17d0*/  LEA.HI.X.SX32 R91, R112, R3, 0x1, P1 ;  /* 0x00000003705b7211 */ /* 0x000fc600008f0eff */
[----:B------:R-:W4:Y:S01]  /*17e0*/  LDG.E.U16 R110, desc[UR10][R84.64] ;  /* 0x0000000a546e7981 */ /* 0x000f22000c1e1500 */
[C---:B------:R-:W-:Y:S02]  /*17f0*/  LEA R132, R17.reuse, R118, 0x2 ;  /* 0x0000007611847211 */ /* 0x040fe400078e10ff */
[CC--:B------:R-:W-:Y:S01]  /*1800*/  LEA R112, P0, R120.reuse, R4.reuse, 0x1 ;  /* 0x0000000478707211 */ /* 0x0c0fe200078008ff */
[----:B------:R0:W4:Y:S02]  /*1810*/  LDG.E.U16 R105, desc[UR10][R90.64] ;  /* 0x0000000a5a697981 */ /* 0x000124000c1e1500 */
[C---:B-1----:R-:W-:Y:S01]  /*1820*/  IMAD R92, R17.reuse, 0x4, R132 ;  /* 0x00000004115c7824 */ /* 0x042fe200078e0284 */
[-C--:B------:R-:W-:Y:S02]  /*1830*/  LEA.HI.X.SX32 R113, R120, R3.reuse, 0x1, P0 ;  /* 0x0000000378717211 */ /* 0x080fe400000f0eff */
[-C--:B------:R-:W-:Y:S01]  /*1840*/  LEA R86, P0, R122, R4.reuse, 0x1 ;  /* 0x000000047a567211 */ /* 0x080fe200078008ff */
[----:B------:R-:W-:Y:S01]  /*1850*/  IMAD R120, R17, 0x4, R92 ;  /* 0x0000000411787824 */ /* 0x000fe200078e025c */
[----:B------:R-:W-:Y:S01]  /*1860*/  LEA R94, P1, R106, R4, 0x1 ;  /* 0x000000046a5e7211 */ /* 0x000fe200078208ff */
[----:B------:R-:W4:Y:S01]  /*1870*/  LDG.E.U16 R112, desc[UR10][R112.64] ;  /* 0x0000000a70707981 */ /* 0x000f22000c1e1500 */
[----:B------:R-:W-:-:S02]  /*1880*/  LEA.HI.X.SX32 R87, R122, R3, 0x1, P0 ;  /* 0x000000037a577211 */ /* 0x000fc400000f0eff */
[C---:B------:R-:W-:Y:S02]  /*1890*/  LEA R122, R17.reuse, R120, 0x2 ;  /* 0x00000078117a7211 */ /* 0x040fe400078e10ff */
[-C--:B0-----:R-:W-:Y:S01]  /*18a0*/  LEA R88, P0, R124, R4.reuse, 0x1 ;  /* 0x000000047c587211 */ /* 0x081fe200078008ff */
[----:B------:R-:W4:Y:S02]  /*18b0*/  LDG.E.U16 R117, desc[UR10][R86.64] ;  /* 0x0000000a56757981 */ /* 0x000f24000c1e1500 */
[C---:B------:R-:W-:Y:S01]  /*18c0*/  IMAD R134, R17.reuse, 0x4, R122 ;  /* 0x0000000411867824 */ /* 0x040fe200078e027a */
[-C--:B------:R-:W-:Y:S02]  /*18d0*/  LEA.HI.X.SX32 R95, R106, R3.reuse, 0x1, P1 ;  /* 0x000000036a5f7211 */ /* 0x080fe400008f0eff */
[----:B------:R-:W-:Y:S01]  /*18e0*/  LEA.HI.X.SX32 R89, R124, R3, 0x1, P0 ;  /* 0x000000037c597211 */ /* 0x000fe200000f0eff */
[----:B------:R-:W-:Y:S01]  /*18f0*/  IMAD R124, R17, 0x4, R134 ;  /* 0x00000004117c7824 */ /* 0x000fe200078e0286 */
[-C--:B------:R-:W-:Y:S01]  /*1900*/  LEA R90, P1, R126, R4.reuse, 0x1 ;  /* 0x000000047e5a7211 */ /* 0x080fe200078208ff */
[----:B------:R0:W4:Y:S01]  /*1910*/  LDG.E.U16 R111, desc[UR10][R94.64] ;  /* 0x0000000a5e6f7981 */ /* 0x000122000c1e1500 */
[----:B------:R-:W-:-:S02]  /*1920*/  LEA R84, P0, R96, R4, 0x1 ;  /* 0x0000000460547211 */ /* 0x000fc400078008ff */
[-C--:B------:R-:W-:Y:S01]  /*1930*/  LEA.HI.X.SX32 R91, R126, R3.reuse, 0x1, P1 ;  /* 0x000000037e5b7211 */ /* 0x080fe200008f0eff */
[----:B------:R-:W4:Y:S01]  /*1940*/  LDG.E.U16 R119, desc[UR10][R88.64] ;  /* 0x0000000a58777981 */ /* 0x000f22000c1e1500 */
[C---:B------:R-:W-:Y:S02]  /*1950*/  LEA R126, R17.reuse, R124, 0x2 ;  /* 0x0000007c117e7211 */ /* 0x040fe400078e10ff */
[-C--:B------:R-:W-:Y:S01]  /*1960*/  LEA.HI.X.SX32 R85, R96, R3.reuse, 0x1, P0 ;  /* 0x0000000360557211 */ /* 0x080fe200000f0eff */
[----:B------:R-:W4:Y:S01]  /*1970*/  LDG.E.U16 R113, desc[UR10][R90.64] ;  /* 0x0000000a5a717981 */ /* 0x000f22000c1e1500 */
[-C--:B0-----:R-:W-:Y:S01]  /*1980*/  LEA R94, P0, R128, R4.reuse, 0x1 ;  /* 0x00000004805e7211 */ /* 0x081fe200078008ff */
[C---:B------:R-:W-:Y:S01]  /*1990*/  IMAD R136, R17.reuse, 0x4, R126 ;  /* 0x0000000411887824 */ /* 0x040fe200078e027e */
[-C--:B------:R-:W-:Y:S01]  /*19a0*/  LEA R106, P1, R118, R4.reuse, 0x1 ;  /* 0x00000004766a7211 */ /* 0x080fe200078208ff */
[----:B------:R-:W4:Y:S01]  /*19b0*/  LDG.E.U16 R121, desc[UR10][R84.64] ;  /* 0x0000000a54797981 */ /* 0x000f22000c1e1500 */
[----:B------:R-:W-:Y:S01]  /*19c0*/  LEA.HI.X.SX32 R95, R128, R3, 0x1, P0 ;  /* 0x00000003805f7211 */ /* 0x000fe200000f0eff */
[----:B------:R-:W-:Y:S01]  /*19d0*/  IMAD R128, R17, 0x4, R136 ;  /* 0x0000000411807824 */ /* 0x000fe200078e0288 */
[----:B------:R-:W-:-:S02]  /*19e0*/  LEA R96, P0, R114, R4, 0x1 ;  /* 0x0000000472607211 */ /* 0x000fc400078008ff */
[-C--:B------:R-:W-:Y:S01]  /*19f0*/  LEA.HI.X.SX32 R107, R118, R3.reuse, 0x1, P1 ;  /* 0x00000003766b7211 */ /* 0x080fe200008f0eff */
[----:B------:R-:W4:Y:S01]  /*1a00*/  LDG.E.U16 R123, desc[UR10][R94.64] ;  /* 0x0000000a5e7b7981 */ /* 0x000f22000c1e1500 */
[C---:B------:R-:W-:Y:S02]  /*1a10*/  LEA R138, R17.reuse, R128, 0x2 ;  /* 0x00000080118a7211 */ /* 0x040fe400078e10ff */
[-C--:B------:R-:W-:Y:S01]  /*1a20*/  LEA.HI.X.SX32 R97, R114, R3.reuse, 0x1, P0 ;  /* 0x0000000372617211 */ /* 0x080fe200000f0eff */
[----:B------:R-:W4:Y:S02]  /*1a30*/  LDG.E.U16 R127, desc[UR10][R106.64] ;  /* 0x0000000a6a7f7981 */ /* 0x000f24000c1e1500 */
[C---:B------:R-:W-:Y:S01]  /*1a40*/  IMAD R140, R17.reuse, 0x4, R138 ;  /* 0x00000004118c7824 */ /* 0x040fe200078e028a */
[C---:B------:R-:W-:Y:S01]  /*1a50*/  LEA R114, P0, R92.reuse, R4, 0x1 ;  /* 0x000000045c727211 */ /* 0x040fe200078008ff */
[----:B------:R0:W4:Y:S02]  /*1a60*/  LDG.E.U16 R125, desc[UR10][R96.64] ;  /* 0x0000000a607d7981 */ /* 0x000124000c1e1500 */
[----:B------:R-:W-:Y:S01]  /*1a70*/  IMAD R118, R17, 0x4, R140 ;  /* 0x0000000411767824 */ /* 0x000fe200078e028c */
[----:B------:R-:W-:-:S04]  /*1a80*/  LEA.HI.X.SX32 R115, R92, R3, 0x1, P0 ;  /* 0x000000035c737211 */ /* 0x000fc800000f0eff */
[----:B------:R-:W-:Y:S01]  /*1a90*/  LEA R142, R17, R118, 0x2 ;  /* 0x00000076118e7211 */ /* 0x000fe200078e10ff */
[----:B------:R1:W4:Y:S01]  /*1aa0*/  LDG.E.U16 R129, desc[UR10][R114.64] ;  /* 0x0000000a72817981 */ /* 0x000322000c1e1500 */
[----:B------:R-:W-:-:S03]  /*1ab0*/  LEA R92, P0, R122, R4, 0x1 ;  /* 0x000000047a5c7211 */ /* 0x000fc600078008ff */
[----:B------:R-:W-:Y:S01]  /*1ac0*/  IMAD R144, R17, 0x4, R142 ;  /* 0x0000000411907824 */ /* 0x000fe200078e028e */
[----:B------:R-:W-:-:S03]  /*1ad0*/  LEA.HI.X.SX32 R93, R122, R3, 0x1, P0 ;  /* 0x000000037a5d7211 */ /* 0x000fc600000f0eff */
[C---:B------:R-:W-:Y:S01]  /*1ae0*/  IMAD R122, R17.reuse, 0x4, R144 ;  /* 0x00000004117a7824 */ /* 0x040fe200078e0290 */
[C---:B------:R-:W-:Y:S01]  /*1af0*/  LEA R86, P1, R124.reuse, R4, 0x1 ;  /* 0x000000047c567211 */ /* 0x040fe200078208ff */
[----:B------:R1:W4:Y:S03]  /*1b00*/  LDG.E.U16 R131, desc[UR10][R92.64] ;  /* 0x0000000a5c837981 */ /* 0x000326000c1e1500 */
[----:B0-----:R-:W-:Y:S02]  /*1b10*/  LEA R96, R17, R122, 0x2 ;  /* 0x0000007a11607211 */ /* 0x001fe400078e10ff */
[----:B------:R-:W-:-:S03]  /*1b20*/  LEA.HI.X.SX32 R87, R124, R3, 0x1, P1 ;  /* 0x000000037c577211 */ /* 0x000fc600008f0eff */
[C---:B------:R-:W-:Y:S01]  /*1b30*/  IMAD R106, R17.reuse, 0x4, R96 ;  /* 0x00000004116a7824 */ /* 0x040fe200078e0260 */
[-C--:B------:R-:W-:Y:S01]  /*1b40*/  LEA R84, P1, R118, R4.reuse, 0x1 ;  /* 0x0000000476547211 */ /* 0x080fe200078208ff */
[----:B------:R0:W4:Y:S02]  /*1b50*/  LDG.E.U16 R133, desc[UR10][R86.64] ;  /* 0x0000000a56857981 */ /* 0x000124000c1e1500 */
[----:B------:R-:W-:Y:S01]  /*1b60*/  IMAD R124, R17, 0x4, R106 ;  /* 0x00000004117c7824 */ /* 0x000fe200078e026a */
[----:B------:R-:W-:-:S04]  /*1b70*/  LEA R88, P0, R136, R4, 0x1 ;  /* 0x0000000488587211 */ /* 0x000fc800078008ff */
[----:B-1----:R-:W-:Y:S02]  /*1b80*/  LEA R114, R17, R124, 0x2 ;  /* 0x0000007c11727211 */ /* 0x002fe400078e10ff */
[----:B------:R-:W-:-:S03]  /*1b90*/  LEA.HI.X.SX32 R85, R118, R3, 0x1, P1 ;  /* 0x0000000376557211 */ /* 0x000fc600008f0eff */
[C---:B------:R-:W-:Y:S01]  /*1ba0*/  IMAD R118, R17.reuse, 0x4, R114 ;  /* 0x0000000411767824 */ /* 0x040fe200078e0272 */
[-C--:B------:R-:W-:Y:S01]  /*1bb0*/  LEA.HI.X.SX32 R89, R136, R3.reuse, 0x1, P0 ;  /* 0x0000000388597211 */ /* 0x080fe200000f0eff */
[----:B------:R-:W4:Y:S01]  /*1bc0*/  LDG.E.U16 R139, desc[UR10][R84.64] ;  /* 0x0000000a548b7981 */ /* 0x000f22000c1e1500 */
[CC--:B------:R-:W-:Y:S01]  /*1bd0*/  LEA R90, P0, R138.reuse, R4.reuse, 0x1 ;  /* 0x000000048a5a7211 */ /* 0x0c0fe200078008ff */
[C---:B------:R-:W-:Y:S02]  /*1be0*/  IMAD R136, R17.reuse, 0x4, R118 ;  /* 0x0000000411887824 */ /* 0x040fe400078e0276 */
[----:B------:R1:W4:Y:S01]  /*1bf0*/  LDG.E.U16 R135, desc[UR10][R88.64] ;  /* 0x0000000a58877981 */ /* 0x000322000c1e1500 */
[-C--:B------:R-:W-:Y:S02]  /*1c00*/  LEA.HI.X.SX32 R91, R138, R3.reuse, 0x1, P0 ;  /* 0x000000038a5b7211 */ /* 0x080fe400000f0eff */
[C---:B------:R-:W-:Y:S02]  /*1c10*/  LEA R92, P0, R144.reuse, R4, 0x1 ;  /* 0x00000004905c7211 */ /* 0x040fe400078008ff */
[----:B------:R-:W-:Y:S01]  /*1c20*/  LEA R138, R17, R136, 0x2 ;  /* 0x00000088118a7211 */ /* 0x000fe200078e10ff */
[----:B------:R1:W4:Y:S01]  /*1c30*/  LDG.E.U16 R137, desc[UR10][R90.64] ;  /* 0x0000000a5a897981 */ /* 0x000322000c1e1500 */
[----:B------:R-:W-:-:S02]  /*1c40*/  LEA.HI.X.SX32 R93, R144, R3, 0x1, P0 ;  /* 0x00000003905d7211 */ /* 0x000fc400000f0eff */
[-C--:B------:R-:W-:Y:S01]  /*1c50*/  LEA R94, P0, R96, R4.reuse, 0x1 ;  /* 0x00000004605e7211 */ /* 0x080fe200078008ff */
[C---:B------:R-:W-:Y:S01]  /*1c60*/  IMAD R144, R17.reuse, 0x4, R138 ;  /* 0x0000000411907824 */ /* 0x040fe200078e028a */
[-C--:B0-----:R-:W-:Y:S01]  /*1c70*/  LEA R86, P1, R124, R4.reuse, 0x1 ;  /* 0x000000047c567211 */ /* 0x081fe200078208ff */
[----:B------:R0:W4:Y:S01]  /*1c80*/  LDG.E.U16 R141, desc[UR10][R92.64] ;  /* 0x0000000a5c8d7981 */ /* 0x000122000c1e1500 */
[-C--:B------:R-:W-:Y:S01]  /*1c90*/  LEA.HI.X.SX32 R95, R96, R3.reuse, 0x1, P0 ;  /* 0x00000003605f7211 */ /* 0x080fe200000f0eff */
[----:B------:R-:W-:Y:S01]  /*1ca0*/  IMAD R96, R17, 0x4, R144 ;  /* 0x0000000411607824 */ /* 0x000fe200078e0290 */
[----:B-1----:R-:W-:Y:S02]  /*1cb0*/  LEA R88, P0, R118, R4, 0x1 ;  /* 0x0000000476587211 */ /* 0x002fe400078008ff */
[-C--:B------:R-:W-:Y:S01]  /*1cc0*/  LEA.HI.X.SX32 R87, R124, R3.reuse, 0x1, P1 ;  /* 0x000000037c577211 */ /* 0x080fe200008f0eff */
[----:B------:R1:W4:Y:S01]  /*1cd0*/  LDG.E.U16 R143, desc[UR10][R94.64] ;  /* 0x0000000a5e8f7981 */ /* 0x000322000c1e1500 */
[----:B------:R-:W-:-:S02]  /*1ce0*/  LEA.HI.X.SX32 R89, R118, R3, 0x1, P0 ;  /* 0x0000000376597211 */ /* 0x000fc400000f0eff */
[----:B------:R-:W-:Y:S01]  /*1cf0*/  LEA R118, R17, R96, 0x2 ;  /* 0x0000006011767211 */ /* 0x000fe200078e10ff */
[----:B------:R5:W4:Y:S01]  /*1d00*/  LDG.E.U16 R145, desc[UR10][R86.64] ;  /* 0x0000000a56917981 */ /* 0x000b22000c1e1500 */
[----:B------:R-:W-:-:S03]  /*1d10*/  LEA R90, P0, R138, R4, 0x1 ;  /* 0x000000048a5a7211 */ /* 0x000fc600078008ff */
[C---:B------:R-:W-:Y:S01]  /*1d20*/  IMAD R124, R17.reuse, 0x4, R118 ;  /* 0x00000004117c7824 */ /* 0x040fe200078e0276 */
[-C--:B------:R-:W-:Y:S01]  /*1d30*/  LEA.HI.X.SX32 R91, R138, R3.reuse, 0x1, P0 ;  /* 0x000000038a5b7211 */ /* 0x080fe200000f0eff */
[----:B------:R-:W4:Y:S03]  /*1d40*/  LDG.E.U16 R147, desc[UR10][R88.64] ;  /* 0x0000000a58937981 */ /* 0x000f26000c1e1500 */
[-C--:B0-----:R-:W-:Y:S01]  /*1d50*/  LEA R92, P0, R124, R4.reuse, 0x1 ;  /* 0x000000047c5c7211 */ /* 0x081fe200078008ff */
[----:B------:R-:W-:Y:S01]  /*1d60*/  IMAD R138, R17, 0x4, R124 ;  /* 0x00000004118a7824 */ /* 0x000fe200078e027c */
[-C--:B------:R-:W-:Y:S01]  /*1d70*/  LEA R84, P1, R96, R4.reuse, 0x1 ;  /* 0x0000000460547211 */ /* 0x080fe200078208ff */
[----:B------:R-:W4:Y:S01]  /*1d80*/  LDG.E.U16 R148, desc[UR10][R90.64] ;  /* 0x0000000a5a947981 */ /* 0x000f22000c1e1500 */
[----:B------:R-:W-:Y:S02]  /*1d90*/  LEA.HI.X.SX32 R93, R124, R3, 0x1, P0 ;  /* 0x000000037c5d7211 */ /* 0x000fe400000f0eff */
[----:B-1----:R-:W-:-:S02]  /*1da0*/  LEA R94, P0, R130, R4, 0x1 ;  /* 0x00000004825e7211 */ /* 0x002fc400078008ff */
[-C--:B------:R-:W-:Y:S01]  /*1db0*/  LEA.HI.X.SX32 R85, R96, R3.reuse, 0x1, P1 ;  /* 0x0000000360557211 */ /* 0x080fe200008f0eff */
[----:B------:R-:W4:Y:S01]  /*1dc0*/  LDG.E.U16 R150, desc[UR10][R92.64] ;  /* 0x0000000a5c967981 */ /* 0x000f22000c1e1500 */
[-C--:B------:R-:W-:Y:S02]  /*1dd0*/  LEA.HI.X.SX32 R95, R130, R3.reuse, 0x1, P0 ;  /* 0x00000003825f7211 */ /* 0x080fe400000f0eff */
[C---:B------:R-:W-:Y:S01]  /*1de0*/  LEA R96, P0, R116.reuse, R4, 0x1 ;  /* 0x0000000474607211 */ /* 0x040fe200078008ff */
[----:B------:R0:W4:Y:S01]  /*1df0*/  LDG.E.U16 R149, desc[UR10][R84.64] ;  /* 0x0000000a54957981 */ /* 0x000122000c1e1500 */
[C---:B------:R-:W-:Y:S02]  /*1e00*/  LEA R146, R17.reuse, R138, 0x2 ;  /* 0x0000008a11927211 */ /* 0x040fe400078e10ff */
[----:B------:R-:W-:Y:S01]  /*1e10*/  LEA.HI.X.SX32 R97, R116, R3, 0x1, P0 ;  /* 0x0000000374617211 */ /* 0x000fe200000f0eff */
[----:B------:R1:W4:Y:S01]  /*1e20*/  LDG.E.U16 R115, desc[UR10][R94.64] ;  /* 0x0000000a5e737981 */ /* 0x000322000c1e1500 */
[----:B-----5:R-:W-:Y:S01]  /*1e30*/  LEA R86, P1, R146, R4, 0x1 ;  /* 0x0000000492567211 */ /* 0x020fe200078208ff */
[----:B------:R-:W-:-:S02]  /*1e40*/  IMAD R17, R17, 0x4, R146 ;  /* 0x0000000411117824 */ /* 0x000fc400078e0292 */
[----:B------:R-:W5:Y:S01]  /*1e50*/  LDG.E.U16 R116, desc[UR10][R96.64] ;  /* 0x0000000a60747981 */ /* 0x000f62000c1e1500 */
[-C--:B0-----:R-:W-:Y:S02]  /*1e60*/  LEA R84, P0, R120, R4.reuse, 0x1 ;  /* 0x0000000478547211 */ /* 0x081fe400078008ff */
[-C--:B------:R-:W-:Y:S02]  /*1e70*/  LEA.HI.X.SX32 R87, R146, R3.reuse, 0x1, P1 ;  /* 0x0000000392577211 */ /* 0x080fe400008f0eff */
[-C--:B------:R-:W-:Y:S02]  /*1e80*/  LEA.HI.X.SX32 R85, R120, R3.reuse, 0x1, P0 ;  /* 0x0000000378557211 */ /* 0x080fe400000f0eff */
[-C--:B------:R-:W-:Y:S01]  /*1e90*/  LEA R88, P1, R132, R4.reuse, 0x1 ;  /* 0x0000000484587211 */ /* 0x080fe200078208ff */
[----:B------:R0:W5:Y:S01]  /*1ea0*/  LDG.E.U16 R151, desc[UR10][R86.64] ;  /* 0x0000000a56977981 */ /* 0x000162000c1e1500 */
[----:B------:R-:W-:Y:S02]  /*1eb0*/  LEA R90, P0, R134, R4, 0x1 ;  /* 0x00000004865a7211 */ /* 0x000fe400078008ff */
[-C--:B------:R-:W-:Y:S01]  /*1ec0*/  LEA.HI.X.SX32 R89, R132, R3.reuse, 0x1, P1 ;  /* 0x0000000384597211 */ /* 0x080fe200008f0eff */
[----:B------:R-:W5:Y:S01]  /*1ed0*/  LDG.E.U16 R124, desc[UR10][R84.64] ;  /* 0x0000000a547c7981 */ /* 0x000f62000c1e1500 */
[----:B------:R-:W-:-:S02]  /*1ee0*/  LEA.HI.X.SX32 R91, R134, R3, 0x1, P0 ;  /* 0x00000003865b7211 */ /* 0x000fc400000f0eff */
[-C--:B------:R-:W-:Y:S01]  /*1ef0*/  LEA R92, P1, R126, R4.reuse, 0x1 ;  /* 0x000000047e5c7211 */ /* 0x080fe200078208ff */
[----:B------:R2:W5:Y:S01]  /*1f00*/  LDG.E.U16 R120, desc[UR10][R88.64] ;  /* 0x0000000a58787981 */ /* 0x000562000c1e1500 */
[-C--:B-1----:R-:W-:Y:S02]  /*1f10*/  LEA R94, P0, R128, R4.reuse, 0x1 ;  /* 0x00000004805e7211 */ /* 0x082fe400078008ff */
[-C--:B------:R-:W-:Y:S02]  /*1f20*/  LEA.HI.X.SX32 R93, R126, R3.reuse, 0x1, P1 ;  /* 0x000000037e5d7211 */ /* 0x080fe400008f0eff */
[-C--:B------:R-:W-:Y:S01]  /*1f30*/  LEA.HI.X.SX32 R95, R128, R3.reuse, 0x1, P0 ;  /* 0x00000003805f7211 */ /* 0x080fe200000f0eff */
[----:B------:R1:W5:Y:S01]  /*1f40*/  LDG.E.U16 R126, desc[UR10][R90.64] ;  /* 0x0000000a5a7e7981 */ /* 0x000362000c1e1500 */
[CC--:B0-----:R-:W-:Y:S02]  /*1f50*/  LEA R86, P1, R17.reuse, R4.reuse, 0x1 ;  /* 0x0000000411567211 */ /* 0x0c1fe400078208ff */
[----:B------:R-:W-:Y:S01]  /*1f60*/  LEA R96, P0, R140, R4, 0x1 ;  /* 0x000000048c607211 */ /* 0x000fe200078008ff */
[----:B------:R-:W5:Y:S01]  /*1f70*/  LDG.E.U16 R128, desc[UR10][R94.64] ;  /* 0x0000000a5e807981 */ /* 0x000f62000c1e1500 */
[----:B------:R-:W-:-:S02]  /*1f80*/  LEA.HI.X.SX32 R87, R17, R3, 0x1, P1 ;  /* 0x0000000311577211 */ /* 0x000fc400008f0eff */
[-C--:B------:R-:W-:Y:S01]  /*1f90*/  LEA.HI.X.SX32 R97, R140, R3.reuse, 0x1, P0 ;  /* 0x000000038c617211 */ /* 0x080fe200000f0eff */
[----:B------:R0:W5:Y:S01]  /*1fa0*/  LDG.E.U16 R17, desc[UR10][R92.64] ;  /* 0x0000000a5c117981 */ /* 0x000162000c1e1500 */
[-C--:B--2---:R-:W-:Y:S02]  /*1fb0*/  LEA R88, P1, R142, R4.reuse, 0x1 ;  /* 0x000000048e587211 */ /* 0x084fe400078208ff */
[-C--:B------:R-:W-:Y:S01]  /*1fc0*/  LEA R84, P0, R122, R4.reuse, 0x1 ;  /* 0x000000047a547211 */ /* 0x080fe200078008ff */
[----:B------:R2:W5:Y:S01]  /*1fd0*/  LDG.E.U16 R132, desc[UR10][R86.64] ;  /* 0x0000000a56847981 */ /* 0x000562000c1e1500 */
[-C--:B------:R-:W-:Y:S02]  /*1fe0*/  LEA.HI.X.SX32 R89, R142, R3.reuse, 0x1, P1 ;  /* 0x000000038e597211 */ /* 0x080fe400008f0eff */
[----:B------:R-:W-:Y:S01]  /*1ff0*/  LEA.HI.X.SX32 R85, R122, R3, 0x1, P0 ;  /* 0x000000037a557211 */ /* 0x000fe200000f0eff */
[----:B------:R3:W5:Y:S01]  /*2000*/  LDG.E.U16 R130, desc[UR10][R96.64] ;  /* 0x0000000a60827981 */ /* 0x000762000c1e1500 */
[----:B-1----:R-:W-:-:S02]  /*2010*/  LEA R90, P1, R106, R4, 0x1 ;  /* 0x000000046a5a7211 */ /* 0x002fc400078208ff */
[-C--:B0-----:R-:W-:Y:S01]  /*2020*/  LEA R92, P0, R114, R4.reuse, 0x1 ;  /* 0x00000004725c7211 */ /* 0x081fe200078008ff */
[----:B------:R-:W5:Y:S01]  /*2030*/  LDG.E.U16 R88, desc[UR10][R88.64] ;  /* 0x0000000a58587981 */ /* 0x000f62000c1e1500 */
[-C--:B------:R-:W-:Y:S02]  /*2040*/  LEA.HI.X.SX32 R91, R106, R3.reuse, 0x1, P1 ;  /* 0x000000036a5b7211 */ /* 0x080fe400008f0eff */
[-C--:B------:R-:W-:Y:S01]  /*2050*/  LEA.HI.X.SX32 R93, R114, R3.reuse, 0x1, P0 ;  /* 0x00000003725d7211 */ /* 0x080fe200000f0eff */
[----:B------:R-:W5:Y:S01]  /*2060*/  LDG.E.U16 R84, desc[UR10][R84.64] ;  /* 0x0000000a54547981 */ /* 0x000f62000c1e1500 */
[-C--:B--2---:R-:W-:Y:S02]  /*2070*/  LEA R86, P0, R136, R4.reuse, 0x1 ;  /* 0x0000000488567211 */ /* 0x084fe400078008ff */
[----:B------:R-:W-:Y:S01]  /*2080*/  LEA R94, P1, R144, R4, 0x1 ;  /* 0x00000004905e7211 */ /* 0x000fe200078208ff */
[----:B------:R-:W2:Y:S01]  /*2090*/  LDG.E.U16 R90, desc[UR10][R90.64] ;  /* 0x0000000a5a5a7981 */ /* 0x000ea2000c1e1500 */
[----:B------:R-:W-:-:S02]  /*20a0*/  LEA.HI.X.SX32 R87, R136, R3, 0x1, P0 ;  /* 0x0000000388577211 */ /* 0x000fc400000f0eff */
[-C--:B------:R-:W-:Y:S01]  /*20b0*/  LEA.HI.X.SX32 R95, R144, R3.reuse, 0x1, P1 ;  /* 0x00000003905f7211 */ /* 0x080fe200008f0eff */
[----:B------:R-:W2:Y:S01]  /*20c0*/  LDG.E.U16 R92, desc[UR10][R92.64] ;  /* 0x0000000a5c5c7981 */ /* 0x000ea2000c1e1500 */
[-C--:B---3--:R-:W-:Y:S02]  /*20d0*/  LEA R96, P0, R118, R4.reuse, 0x1 ;  /* 0x0000000476607211 */ /* 0x088fe400078008ff */
[----:B------:R-:W-:Y:S01]  /*20e0*/  LEA R106, P1, R138, R4, 0x1 ;  /* 0x000000048a6a7211 */ /* 0x000fe200078208ff */
[----:B------:R-:W3:Y:S01]  /*20f0*/  LDG.E.U16 R86, desc[UR10][R86.64] ;  /* 0x0000000a56567981 */ /* 0x000ee2000c1e1500 */
[-C--:B------:R-:W-:Y:S02]  /*2100*/  LEA.HI.X.SX32 R97, R118, R3.reuse, 0x1, P0 ;  /* 0x0000000376617211 */ /* 0x080fe400000f0eff */
[----:B------:R-:W-:Y:S01]  /*2110*/  LEA.HI.X.SX32 R107, R138, R3, 0x1, P1 ;  /* 0x000000038a6b7211 */ /* 0x000fe200008f0eff */
[----:B------:R-:W3:Y:S04]  /*2120*/  LDG.E.U16 R94, desc[UR10][R94.64] ;  /* 0x0000000a5e5e7981 */ /* 0x000ee8000c1e1500 */
[----:B------:R-:W3:Y:S04]  /*2130*/  LDG.E.U16 R96, desc[UR10][R96.64] ;  /* 0x0000000a60607981 */ /* 0x000ee8000c1e1500 */
[----:B------:R-:W3:Y:S01]  /*2140*/  LDG.E.U16 R106, desc[UR10][R106.64] ;  /* 0x0000000a6a6a7981 */ /* 0x000ee2000c1e1500 */
[----:B------:R-:W0:Y:S01]  /*2150*/  S2UR UR6, SR_CgaCtaId ;  /* 0x00000000000679c3 */ /* 0x000e220000008800 */
[----:B------:R-:W-:-:S02]  /*2160*/  LOP3.LUT R3, R104, 0x3f, RZ, 0xc0, !PT ;  /* 0x0000003f68037812 */ /* 0x000fc400078ec0ff */
[----:B------:R-:W-:Y:S01]  /*2170*/  SHF.R.S32.HI R4, RZ, 0x6, R104 ;  /* 0x00000006ff047819 */ /* 0x000fe20000011468 */
[----:B------:R-:W-:Y:S02]  /*2180*/  UMOV UR4, 0x400 ;  /* 0x0000040000047882 */ /* 0x000fe40000000000 */
[----:B------:R-:W-:Y:S01]  /*2190*/  IMAD.SHL.U32 R3, R3, 0x2, RZ ;  /* 0x0000000203037824 */ /* 0x000fe200078e00ff */
[----:B------:R-:W-:-:S04]  /*21a0*/  SGXT R4, R4, 0x1 ;  /* 0x000000010404781a */ /* 0x000fc80000000200 */
[----:B------:R-:W-:-:S04]  /*21b0*/  LOP3.LUT R3, R3, 0x90, R4, 0x78, !PT ;  /* 0x0000009003037812 */ /* 0x000fc800078e7804 */
[----:B------:R-:W-:Y:S01]  /*21c0*/  LOP3.LUT R4, R3, 0x20, RZ, 0x3c, !PT ;  /* 0x0000002003047812 */ /* 0x000fe200078e3cff */
[----:B0-----:R-:W-:-:S09]  /*21d0*/  ULEA UR6, UR6, UR4, 0x18 ;  /* 0x0000000406067291 */ /* 0x001fd2000f8ec03f */
[----:B------:R-:W-:Y:S04]  /*21e0*/  STS.U16 [R3+UR6], R5 ;  /* 0x0000000503007988 */ /* 0x000fe80008000406 */
[----:B------:R-:W-:Y:S04]  /*21f0*/  STS.U16 [R3+UR6+0x200], R6 ;  /* 0x0002000603007988 */ /* 0x000fe80008000406 */
        /* <DEDUP_REMOVED lines=33> */
[----:B----4-:R-:W-:Y:S04]  /*2410*/  STS.U16 [R3+UR6+0x4600], R76 ;  /* 0x0046004c03007988 */ /* 0x010fe80008000406 */
        /* <DEDUP_REMOVED lines=27> */
[----:B-----5:R0:W-:Y:S02]  /*25d0*/  STS.U16 [R3+UR6+0x7e00], R151 ;  /* 0x007e009703007988 */ /* 0x0201e40008000406 */
[----:B0-----:R-:W0:Y:S02]  /*25e0*/  LDC R3, c[0x0][0x280] ;  /* 0x0000a000ff037b82 */ /* 0x001e240000000800 */
[----:B------:R-:W-:Y:S01]  /*25f0*/  STS.U16 [R4+UR6+0x100], R7 ;  /* 0x0001000704007988 */ /* 0x000fe20008000406 */
[----:B------:R-:W-:-:S03]  /*2600*/  IMAD.MOV.U32 R5, RZ, RZ, 0x3f800000 ;  /* 0x3f800000ff057424 */ /* 0x000fc600078e00ff */
[----:B------:R-:W-:Y:S04]  /*2610*/  STS.U16 [R4+UR6+0x300], R8 ;  /* 0x0003000804007988 */ /* 0x000fe80008000406 */
[----:B------:R-:W-:Y:S04]  /*2620*/  STS.U16 [R4+UR6+0x500], R10 ;  /* 0x0005000a04007988 */ /* 0x000fe80008000406 */
[----:B------:R-:W-:Y:S04]  /*2630*/  STS.U16 [R4+UR6+0x700], R12 ;  /* 0x0007000c04007988 */ /* 0x000fe80008000406 */
[----:B------:R-:W-:Y:S04]  /*2640*/  STS.U16 [R4+UR6+0x900], R14 ;  /* 0x0009000e04007988 */ /* 0x000fe80008000406 */
[----:B------:R-:W-:Y:S01]  /*2650*/  STS.U16 [R4+UR6+0xb00], R16 ;  /* 0x000b001004007988 */ /* 0x000fe20008000406 */
[----:B0-----:R-:W-:-:S03]  /*2660*/  ISETP.GE.AND P0, PT, R3, 0x1, PT ;  /* 0x000000010300780c */ /* 0x001fc60003f06270 */
[----:B------:R-:W-:Y:S01]  /*2670*/  STS.U16 [R4+UR6+0xd00], R19 ;  /* 0x000d001304007988 */ /* 0x000fe20008000406 */
[----:B------:R-:W-:-:S03]  /*2680*/  MOV R3, 0x3f800000 ;  /* 0x3f80000000037802 */ /* 0x000fc60000000f00 */
        /* <DEDUP_REMOVED lines=51> */
[----:B--2---:R-:W-:Y:S04]  /*29c0*/  STS.U16 [R4+UR6+0x7300], R90 ;  /* 0x0073005a04007988 */ /* 0x004fe80008000406 */
[----:B------:R-:W-:Y:S04]  /*29d0*/  STS.U16 [R4+UR6+0x7500], R92 ;  /* 0x0075005c04007988 */ /* 0x000fe80008000406 */
[----:B---3--:R-:W-:Y:S04]  /*29e0*/  STS.U16 [R4+UR6+0x7700], R86 ;  /* 0x0077005604007988 */ /* 0x008fe80008000406 */
[----:B------:R-:W-:Y:S04]  /*29f0*/  STS.U16 [R4+UR6+0x7900], R94 ;  /* 0x0079005e04007988 */ /* 0x000fe80008000406 */
[----:B------:R-:W-:Y:S04]  /*2a00*/  STS.U16 [R4+UR6+0x7b00], R96 ;  /* 0x007b006004007988 */ /* 0x000fe80008000406 */
[----:B------:R0:W-:Y:S04]  /*2a10*/  STS.U16 [R4+UR6+0x7d00], R106 ;  /* 0x007d006a04007988 */ /* 0x0001e80008000406 */
[----:B------:R-:W-:Y:S01]  /*2a20*/  STL [R1+0x1c], R3 ;  /* 0x00001c0301007387 */ /* 0x000fe20000100800 */
[----:B0-----:R-:W-:-:S03]  /*2a30*/  MOV R4, 0x3f800000 ;  /* 0x3f80000000047802 */ /* 0x001fc60000000f00 */
[----:B------:R-:W-:Y:S04]  /*2a40*/  STL [R1+0x18], R5 ;  /* 0x0000180501007387 */ /* 0x000fe80000100800 */
[----:B------:R0:W-:Y:S04]  /*2a50*/  STL [R1+0x14], R4 ;  /* 0x0000140401007387 */ /* 0x0001e80000100800 */
[----:B------:R1:W-:Y:S01]  /*2a60*/  STL [R1+0x10], R3 ;  /* 0x0000100301007387 */ /* 0x0003e20000100800 */
[----:B------:R-:W-:Y:S01]  /*2a70*/  IMAD.MOV.U32 R221, RZ, RZ, -0x800000 ;  /* 0xff800000ffdd7424 */ /* 0x000fe200078e00ff */
[----:B------:R-:W-:Y:S01]  /*2a80*/  MOV R219, 0xff800000 ;  /* 0xff80000000db7802 */ /* 0x000fe20000000f00 */
[----:B------:R-:W-:Y:S01]  /*2a90*/  IMAD.MOV.U32 R220, RZ, RZ, -0x800000 ;  /* 0xff800000ffdc7424 */ /* 0x000fe200078e00ff */
[----:B------:R-:W-:Y:S01]  /*2aa0*/  CS2R R100, SRZ ;  /* 0x0000000000647805 */ /* 0x000fe2000001ff00 */
[----:B------:R-:W-:Y:S01]  /*2ab0*/  IMAD.MOV.U32 R218, RZ, RZ, -0x800000 ;  /* 0xff800000ffda7424 */ /* 0x000fe200078e00ff */
[----:B------:R-:W-:-:S02]  /*2ac0*/  CS2R R102, SRZ ;  /* 0x0000000000667805 */ /* 0x000fc4000001ff00 */
[----:B------:R-:W-:Y:S02]  /*2ad0*/  CS2R R96, SRZ ;  /* 0x0000000000607805 */ /* 0x000fe4000001ff00 */
[----:B------:R-:W-:Y:S02]  /*2ae0*/  CS2R R98, SRZ ;  /* 0x0000000000627805 */ /* 0x000fe4000001ff00 */
[----:B------:R-:W-:Y:S02]  /*2af0*/  CS2R R92, SRZ ;  /* 0x00000000005c7805 */ /* 0x000fe4000001ff00 */
[----:B------:R-:W-:Y:S02]  /*2b00*/  CS2R R94, SRZ ;  /* 0x00000000005e7805 */ /* 0x000fe4000001ff00 */
[----:B------:R-:W-:Y:S02]  /*2b10*/  CS2R R88, SRZ ;  /* 0x0000000000587805 */ /* 0x000fe4000001ff00 */
        /* <DEDUP_REMOVED lines=57> */
[----:B0-----:R-:W-:Y:S01]  /*2eb0*/  LOP3.LUT R4, R104, 0x7f, RZ, 0xc0, !PT ;  /* 0x0000007f68047812 */ /* 0x001fe200078ec0ff */
[----:B-1----:R-:W-:Y:S06]  /*2ec0*/  @!P0 BRA `(.L_x_0) ;  /* 0x0000009c00c88947 */ /* 0x002fec0003800000 */
[----:B------:R-:W0:Y:S01]  /*2ed0*/  LDC R7, c[0x0][0x268] ;  /* 0x00009a00ff077b82 */ /* 0x000e220000000800 */
[----:B------:R-:W-:Y:S01]  /*2ee0*/  ULDC.64 UR4, c[0x0][0x260] ;  /* 0x0000980000047ab9 */ /* 0x000fe20000000a00 */
[----:B------:R-:W-:Y:S01]  /*2ef0*/  LOP3.LUT P0, RZ, R104, 0x3, RZ, 0xc0, !PT ;  /* 0x0000000368ff7812 */ /* 0x000fe2000780c0ff */
[----:B------:R-:W-:Y:S01]  /*2f00*/  UIMAD UR4, UR7, UR4, URZ ;  /* 0x00000004070472a4 */ /* 0x000fe2000f8e023f */
[----:B------:R-:W-:Y:S01]  /*2f10*/  IMAD R5, R0, UR5, RZ ;  /* 0x0000000500057c24 */ /* 0x000fe2000f8e02ff */
[----:B------:R-:W-:Y:S02]  /*2f20*/  CS2R R116, SRZ ;  /* 0x0000000000747805 */ /* 0x000fe4000001ff00 */
[----:B------:R-:W-:Y:S01]  /*2f30*/  CS2R R118, SRZ ;  /* 0x0000000000767805 */ /* 0x000fe2000001ff00 */
[----:B------:R-:W-:Y:S01]  /*2f40*/  USHF.L.U32 UR5, UR4, 0x1, URZ ;  /* 0x0000000104057899 */ /* 0x000fe2000800063f */
[----:B------:R-:W1:Y:S01]  /*2f50*/  LDC R93, c[0x0][0x258] ;  /* 0x00009600ff5d7b82 */ /* 0x000e620000000800 */
[C---:B------:R-:W-:Y:S01]  /*2f60*/  SHF.L.U32 R9, R5.reuse, 0x1, RZ ;  /* 0x0000000105097819 */ /* 0x040fe200000006ff */
[----:B------:R-:W-:Y:S01]  /*2f70*/  IMAD.HI R8, R5, 0x2, RZ ;  /* 0x0000000205087827 */ /* 0x000fe200078e02ff */
[----:B------:R-:W-:-:S02]  /*2f80*/  CS2R R192, SRZ ;  /* 0x0000000000c07805 */ /* 0x000fc4000001ff00 */
[----:B------:R-:W-:Y:S02]  /*2f90*/  CS2R R194, SRZ ;  /* 0x0000000000c27805 */ /* 0x000fe4000001ff00 */
[----:B------:R-:W-:Y:S02]  /*2fa0*/  CS2R R188, SRZ ;  /* 0x0000000000bc7805 */ /* 0x000fe4000001ff00 */
[----:B------:R-:W-:Y:S02]  /*2fb0*/  CS2R R190, SRZ ;  /* 0x0000000000be7805 */ /* 0x000fe4000001ff00 */
[----:B------:R-:W-:Y:S01]  /*2fc0*/  CS2R R184, SRZ ;  /* 0x0000000000b87805 */ /* 0x000fe2000001ff00 */
[----:B------:R-:W2:Y:S01]  /*2fd0*/  LDC.64 R96, c[0x0][0x218] ;  /* 0x00008600ff607b82 */ /* 0x000ea20000000a00 */
[----:B------:R-:W-:Y:S02]  /*2fe0*/  CS2R R186, SRZ ;  /* 0x0000000000ba7805 */ /* 0x000fe4000001ff00 */
[----:B------:R-:W-:-:S02]  /*2ff0*/  CS2R R196, SRZ ;  /* 0x0000000000c47805 */ /* 0x000fc4000001ff00 */
[----:B------:R-:W-:Y:S02]  /*3000*/  CS2R R198, SRZ ;  /* 0x0000000000c67805 */ /* 0x000fe4000001ff00 */
[----:B------:R-:W-:Y:S02]  /*3010*/  CS2R R112, SRZ ;  /* 0x0000000000707805 */ /* 0x000fe4000001ff00 */
[----:B------:R-:W-:Y:S02]  /*3020*/  CS2R R114, SRZ ;  /* 0x0000000000727805 */ /* 0x000fe4000001ff00 */
[----:B------:R-:W-:Y:S02]  /*3030*/  CS2R R124, SRZ ;  /* 0x00000000007c7805 */ /* 0x000fe4000001ff00 */
[----:B------:R-:W-:Y:S01]  /*3040*/  CS2R R126, SRZ ;  /* 0x00000000007e7805 */ /* 0x000fe2000001ff00 */
[----:B0-----:R-:W-:Y:S01]  /*3050*/  IMAD R11, R2, R7, RZ ;  /* 0x00000007020b7224 */ /* 0x001fe200078e02ff */
[----:B------:R-:W0:Y:S01]  /*3060*/  LDC.64 R98, c[0x0][0x220] ;  /* 0x00008800ff627b82 */ /* 0x000e220000000a00 */
[----:B------:R-:W-:-:S02]  /*3070*/  CS2R R120, SRZ ;  /* 0x0000000000787805 */ /* 0x000fc4000001ff00 */
[----:B------:R-:W-:Y:S01]  /*3080*/  CS2R R122, SRZ ;  /* 0x00000000007a7805 */ /* 0x000fe2000001ff00 */
[C---:B------:R-:W-:Y:S01]  /*3090*/  IMAD R13, R7.reuse, 0x4, R11 ;  /* 0x00000004070d7824 */ /* 0x040fe200078e020b */
[----:B------:R-:W-:Y:S02]  /*30a0*/  CS2R R132, SRZ ;  /* 0x0000000000847805 */ /* 0x000fe4000001ff00 */
[----:B------:R-:W-:Y:S02]  /*30b0*/  CS2R R134, SRZ ;  /* 0x0000000000867805 */ /* 0x000fe4000001ff00 */
[----:B------:R-:W-:Y:S01]  /*30c0*/  CS2R R128, SRZ ;  /* 0x0000000000807805 */ /* 0x000fe2000001ff00 */
[----:B------:R-:W-:Y:S01]  /*30d0*/  IMAD R15, R7, 0x4, R13 ;  /* 0x00000004070f7824 */ /* 0x000fe200078e020d */
[----:B------:R-:W3:Y:S01]  /*30e0*/  LDC.64 R2, c[0x0][0x250] ;  /* 0x00009400ff027b82 */ /* 0x000ee20000000a00 */
[----:B-1----:R-:W-:Y:S01]  /*30f0*/  IMAD R4, R4, R93, RZ ;  /* 0x0000005d04047224 */ /* 0x002fe200078e02ff */
[----:B------:R-:W-:-:S02]  /*3100*/  CS2R R130, SRZ ;  /* 0x0000000000827805 */ /* 0x000fc4000001ff00 */
[----:B------:R-:W-:Y:S02]  /*3110*/  CS2R R140, SRZ ;  /* 0x00000000008c7805 */ /* 0x000fe4000001ff00 */
[----:B------:R-:W-:Y:S01]  /*3120*/  LEA R17, R7, R15, 0x2 ;  /* 0x0000000f07117211 */ /* 0x000fe200078e10ff */
[----:B------:R-:W-:Y:S01]  /*3130*/  IMAD R0, R93, 0x80, R4 ;  /* 0x000000805d007824 */ /* 0x000fe200078e0204 */
[----:B------:R-:W-:Y:S02]  /*3140*/  CS2R R142, SRZ ;  /* 0x00000000008e7805 */ /* 0x000fe4000001ff00 */
[----:B------:R-:W-:Y:S02]  /*3150*/  CS2R R136, SRZ ;  /* 0x0000000000887805 */ /* 0x000fe4000001ff00 */
[----:B------:R-:W-:Y:S01]  /*3160*/  CS2R R138, SRZ ;  /* 0x00000000008a7805 */ /* 0x000fe2000001ff00 */
[----:B------:R-:W-:Y:S01]  /*3170*/  IMAD R19, R7, 0x4, R17 ;  /* 0x0000000407137824 */ /* 0x000fe200078e0211 */
[----:B------:R-:W-:-:S02]  /*3180*/  CS2R R148, SRZ ;  /* 0x0000000000947805 */ /* 0x000fc4000001ff00 */
[----:B------:R-:W-:Y:S02]  /*3190*/  CS2R R150, SRZ ;  /* 0x0000000000967805 */ /* 0x000fe4000001ff00 */
[----:B------:R-:W-:Y:S01]  /*31a0*/  CS2R R144, SRZ ;  /* 0x0000000000907805 */ /* 0x000fe2000001ff00 */
[----:B------:R-:W-:Y:S01]  /*31b0*/  IMAD R21, R7, 0x4, R19 ;  /* 0x0000000407157824 */ /* 0x000fe200078e0213 */
[----:B------:R-:W-:Y:S02]  /*31c0*/  CS2R R146, SRZ ;  /* 0x0000000000927805 */ /* 0x000fe4000001ff00 */
[----:B------:R-:W-:Y:S02]  /*31d0*/  CS2R R156, SRZ ;  /* 0x00000000009c7805 */ /* 0x000fe4000001ff00 */
[----:B0-----:R-:W-:Y:S01]  /*31e0*/  IADD3 R6, P4, P5, R9, UR5, R98 ;  /* 0x0000000509067c10 */ /* 0x001fe2000fd9e062 */
[----:B------:R-:W-:Y:S01]  /*31f0*/  UIMAD.WIDE UR4, UR4, 0x2, URZ ;  /* 0x00000002040478a5 */ /* 0x000fe2000f8e023f */
[----:B------:R-:W-:-:S02]  /*3200*/  LEA R23, R7, R21, 0x2 ;  /* 0x0000001507177211 */ /* 0x000fc400078e10ff */
[----:B------:R-:W-:Y:S02]  /*3210*/  CS2R R158, SRZ ;  /* 0x00000000009e7805 */ /* 0x000fe4000001ff00 */
[----:B------:R-:W-:Y:S02]  /*3220*/  CS2R R152, SRZ ;  /* 0x0000000000987805 */ /* 0x000fe4000001ff00 */
[----:B------:R-:W-:Y:S02]  /*3230*/  CS2R R154, SRZ ;  /* 0x00000000009a7805 */ /* 0x000fe4000001ff00 */
[----:B------:R-:W-:Y:S01]  /*3240*/  CS2R R164, SRZ ;  /* 0x0000000000a47805 */ /* 0x000fe2000001ff00 */
[C---:B------:R-:W-:Y:S01]  /*3250*/  IMAD R25, R7.reuse, 0x4, R23 ;  /* 0x0000000407197824 */ /* 0x040fe200078e0217 */
[----:B------:R-:W-:Y:S01]  /*3260*/  CS2R R166, SRZ ;  /* 0x0000000000a67805 */ /* 0x000fe2000001ff00 */
[----:B---3--:R-:W-:Y:S01]  /*3270*/  IMAD R2, R2, UR7, RZ ;  /* 0x0000000702027c24 */ /* 0x008fe2000f8e02ff */
[----:B------:R-:W-:Y:S01]  /*3280*/  CS2R R180, SRZ ;  /* 0x0000000000b47805 */ /* 0x000fe2000001ff00 */
[----:B------:R-:W-:Y:S01]  /*3290*/  IMAD R27, R7, 0x4, R25 ;  /* 0x00000004071b7824 */ /* 0x000fe200078e0219 */
[----:B------:R-:W-:-:S02]  /*32a0*/  CS2R R182, SRZ ;  /* 0x0000000000b67805 */ /* 0x000fc4000001ff00 */
[----:B------:R-:W-:Y:S02]  /*32b0*/  CS2R R160, SRZ ;  /* 0x0000000000a07805 */ /* 0x000fe4000001ff00 */
[C---:B--2---:R-:W-:Y:S02]  /*32c0*/  LEA R209, P1, R2.reuse, R96, 0x1 ;  /* 0x0000006002d17211 */ /* 0x044fe400078208ff */
[----:B------:R-:W-:Y:S02]  /*32d0*/  CS2R R162, SRZ ;  /* 0x0000000000a27805 */ /* 0x000fe4000001ff00 */
[----:B------:R-:W-:Y:S02]  /*32e0*/  LEA R29, R7, R27, 0x2 ;  /* 0x0000001b071d7211 */ /* 0x000fe400078e10ff */
[----:B------:R-:W-:Y:S02]  /*32f0*/  CS2R R176, SRZ ;  /* 0x0000000000b07805 */ /* 0x000fe4000001ff00 */
[----:B------:R-:W-:Y:S01]  /*3300*/  LEA.HI.X.SX32 R97, R2, R97, 0x1, P1 ;  /* 0x0000006102617211 */ /* 0x000fe200008f0eff */
[----:B------:R-:W-:Y:S01]  /*3310*/  IMAD R2, R93, 0x80, R0 ;  /* 0x000000805d027824 */ /* 0x000fe200078e0200 */
[-C--:B------:R-:W-:Y:S01]  /*3320*/  LEA R214, P1, R4, R209.reuse, 0x1 ;  /* 0x000000d104d67211 */ /* 0x080fe200078208ff */
[----:B------:R-:W-:Y:S01]  /*3330*/  IMAD R31, R7, 0x4, R29 ;  /* 0x00000004071f7824 */ /* 0x000fe200078e021d */
[----:B------:R-:W-:-:S02]  /*3340*/  LEA R212, P2, R0, R209, 0x1 ;  /* 0x000000d100d47211 */ /* 0x000fc400078408ff */
[----:B------:R-:W-:Y:S02]  /*3350*/  CS2R R178, SRZ ;  /* 0x0000000000b27805 */ /* 0x000fe4000001ff00 */
[----:B------:R-:W-:Y:S01]  /*3360*/  LEA.HI.X.SX32 R215, R4, R97, 0x1, P1 ;  /* 0x0000006104d77211 */ /* 0x000fe200008f0eff */
[----:B------:R-:W-:Y:S01]  /*3370*/  IMAD R33, R7, 0x4, R31 ;  /* 0x0000000407217824 */ /* 0x000fe200078e021f */
[----:B------:R-:W-:Y:S02]  /*3380*/  LEA R5, R93, R2, 0x7 ;  /* 0x000000025d057211 */ /* 0x000fe400078e38ff */
[----:B------:R-:W-:Y:S02]  /*3390*/  CS2R R172, SRZ ;  /* 0x0000000000ac7805 */ /* 0x000fe4000001ff00 */
[----:B------:R-:W-:Y:S02]  /*33a0*/  LEA R210, P1, R2, R209, 0x1 ;  /* 0x000000d102d27211 */ /* 0x000fe400078208ff */
[----:B------:R-:W-:-:S02]  /*33b0*/  CS2R R174, SRZ ;  /* 0x0000000000ae7805 */ /* 0x000fc4000001ff00 */
[----:B------:R-:W-:Y:S02]  /*33c0*/  LEA R35, R7, R33, 0x2 ;  /* 0x0000002107237211 */ /* 0x000fe400078e10ff */
[----:B------:R-:W-:Y:S02]  /*33d0*/  CS2R R168, SRZ ;  /* 0x0000000000a87805 */ /* 0x000fe4000001ff00 */
[----:B------:R-:W-:Y:S02]  /*33e0*/  LEA R208, P3, R5, R209, 0x1 ;  /* 0x000000d105d07211 */ /* 0x000fe400078608ff */
[----:B------:R-:W-:Y:S02]  /*33f0*/  CS2R R170, SRZ ;  /* 0x0000000000aa7805 */ /* 0x000fe4000001ff00 */
[-C--:B------:R-:W-:Y:S01]  /*3400*/  LEA.HI.X.SX32 R213, R0, R97.reuse, 0x1, P2 ;  /* 0x0000006100d57211 */ /* 0x080fe200010f0eff */
[C---:B------:R-:W-:Y:S01]  /*3410*/  IMAD R37, R7.reuse, 0x4, R35 ;  /* 0x0000000407257824 */ /* 0x040fe200078e0223 */
[-C--:B------:R-:W-:Y:S01]  /*3420*/  LEA.HI.X.SX32 R211, R2, R97.reuse, 0x1, P1 ;  /* 0x0000006102d37211 */ /* 0x080fe200008f0eff */
[----:B------:R-:W-:Y:S01]  /*3430*/  UMOV UR4, URZ ;  /* 0x0000003f00047c82 */ /* 0x000fe20008000000 */
[----:B------:R-:W-:Y:S01]  /*3440*/  IADD3.X R0, R8, UR5, R99, P4, P5 ;  /* 0x0000000508007c10 */ /* 0x000fe2000a7ea463 */
[----:B------:R-:W-:Y:S01]  /*3450*/  IMAD R39, R7, 0x4, R37 ;  /* 0x0000000407277824 */ /* 0x000fe200078e0225 */
[----:B------:R-:W-:Y:S01]  /*3460*/  LEA R106, P1, R11, R6, 0x1 ;  /* 0x000000060b6a7211 */ /* 0x000fe200078208ff */
[----:B------:R-:W-:Y:S01]  /*3470*/  ULDC UR9, c[0x0][0x238] ;  /* 0x00008e0000097ab9 */ /* 0x000fe20000000800 */
[----:B------:R-:W-:-:S02]  /*3480*/  LEA.HI.X.SX32 R209, R5, R97, 0x1, P3 ;  /* 0x0000006105d17211 */ /* 0x000fc400018f0eff */
[----:B------:R-:W-:Y:S02]  /*3490*/  LEA R41, R7, R39, 0x2 ;  /* 0x0000002707297211 */ /* 0x000fe400078e10ff */
[-C--:B------:R-:W-:Y:S02]  /*34a0*/  LEA R102, P2, R13, R6.reuse, 0x1 ;  /* 0x000000060d667211 */ /* 0x080fe400078408ff */
[----:B------:R-:W-:Y:S01]  /*34b0*/  LEA R100, P3, R15, R6, 0x1 ;  /* 0x000000060f647211 */ /* 0x000fe200078608ff */
[----:B------:R-:W-:Y:S01]  /*34c0*/  IMAD R43, R7, 0x4, R41 ;  /* 0x00000004072b7824 */ /* 0x000fe200078e0229 */
[----:B------:R-:W-:Y:S02]  /*34d0*/  LEA.HI.X.SX32 R107, R11, R0, 0x1, P1 ;  /* 0x000000000b6b7211 */ /* 0x000fe400008f0eff */
[----:B------:R-:W-:Y:S01]  /*34e0*/  LEA R98, P1, R17, R6, 0x1 ;  /* 0x0000000611627211 */ /* 0x000fe200078208ff */
[----:B------:R-:W-:Y:S01]  /*34f0*/  IMAD R45, R7, 0x4, R43 ;  /* 0x00000004072d7824 */ /* 0x000fe200078e022b */
[-C--:B------:R-:W-:Y:S01]  /*3500*/  LEA.HI.X.SX32 R103, R13, R0.reuse, 0x1, P2 ;  /* 0x000000000d677211 */ /* 0x080fe200010f0eff */
[----:B------:R-:W-:Y:S01]  /*3510*/  STL.64 [R1+0x420], R106 ;  /* 0x0004206a01007387 */ /* 0x000fe20000100a00 */
[----:B------:R-:W-:-:S02]  /*3520*/  LEA.HI.X.SX32 R101, R15, R0, 0x1, P3 ;  /* 0x000000000f657211 */ /* 0x000fc400018f0eff */
[----:B------:R-:W-:Y:S01]  /*3530*/  LEA R47, R7, R45, 0x2 ;  /* 0x0000002d072f7211 */ /* 0x000fe200078e10ff */
[----:B------:R0:W-:Y:S01]  /*3540*/  STL.64 [R1+0x418], R102 ;  /* 0x0004186601007387 */ /* 0x0001e20000100a00 */
[----:B------:R-:W-:-:S03]  /*3550*/  LEA.HI.X.SX32 R99, R17, R0, 0x1, P1 ;  /* 0x0000000011637211 */ /* 0x000fc600008f0eff */
[C---:B------:R-:W-:Y:S01]  /*3560*/  IMAD R49, R7.reuse, 0x4, R47 ;  /* 0x0000000407317824 */ /* 0x040fe200078e022f */
[----:B------:R1:W-:Y:S03]  /*3570*/  STL.64 [R1+0x410], R100 ;  /* 0x0004106401007387 */ /* 0x0003e60000100a00 */
[----:B------:R-:W-:Y:S01]  /*3580*/  IMAD R51, R7, 0x4, R49 ;  /* 0x0000000407337824 */ /* 0x000fe200078e0231 */
[----:B------:R2:W-:Y:S01]  /*3590*/  STL.64 [R1+0x408], R98 ;  /* 0x0004086201007387 */ /* 0x0005e20000100a00 */
[----:B0-----:R-:W-:-:S03]  /*35a0*/  LEA R102, P1, R19, R6, 0x1 ;  /* 0x0000000613667211 */ /* 0x001fc600078208ff */
[----:B------:R-:W-:Y:S02]  /*35b0*/  LEA R53, R7, R51, 0x2 ;  /* 0x0000003307357211 */ /* 0x000fe400078e10ff */
[----:B------:R-:W-:Y:S02]  /*35c0*/  LEA.HI.X.SX32 R103, R19, R0, 0x1, P1 ;  /* 0x0000000013677211 */ /* 0x000fe400008f0eff */
[-C--:B-1----:R-:W-:Y:S01]  /*35d0*/  LEA R100, P2, R21, R6.reuse, 0x1 ;  /* 0x0000000615647211 */ /* 0x082fe200078408ff */
[----:B------:R-:W-:Y:S01]  /*35e0*/  IMAD R55, R7, 0x4, R53 ;  /* 0x0000000407377824 */ /* 0x000fe200078e0235 */
[----:B--2---:R-:W-:Y:S01]  /*35f0*/  LEA R98, P3, R23, R6, 0x1 ;  /* 0x0000000617627211 */ /* 0x004fe200078608ff */
[----:B------:R0:W-:Y:S02]  /*3600*/  STL.64 [R1+0x400], R102 ;  /* 0x0004006601007387 */ /* 0x0001e40000100a00 */
[----:B------:R-:W-:Y:S01]  /*3610*/  IMAD R57, R7, 0x4, R55 ;  /* 0x0000000407397824 */ /* 0x000fe200078e0237 */
[----:B------:R-:W-:-:S02]  /*3620*/  LEA.HI.X.SX32 R101, R21, R0, 0x1, P2 ;  /* 0x0000000015657211 */ /* 0x000fc400010f0eff */
[----:B------:R-:W-:Y:S02]  /*3630*/  LEA.HI.X.SX32 R99, R23, R0, 0x1, P3 ;  /* 0x0000000017637211 */ /* 0x000fe400018f0eff */
[----:B------:R-:W-:Y:S01]  /*3640*/  LEA R59, R7, R57, 0x2 ;  /* 0x00000039073b7211 */ /* 0x000fe200078e10ff */
[----:B------:R1:W-:Y:S01]  /*3650*/  STL.64 [R1+0x3f8], R100 ;  /* 0x0003f86401007387 */ /* 0x0003e20000100a00 */
[----:B------:R-:W-:-:S03]  /*3660*/  LEA R20, P3, R29, R6, 0x1 ;  /* 0x000000061d147211 */ /* 0x000fc600078608ff */
[----:B------:R-:W-:Y:S01]  /*3670*/  IMAD R61, R7, 0x4, R59 ;  /* 0x00000004073d7824 */ /* 0x000fe200078e023b */
[----:B------:R2:W-:Y:S01]  /*3680*/  STL.64 [R1+0x3f0], R98 ;  /* 0x0003f06201007387 */ /* 0x0005e20000100a00 */
[----:B------:R-:W-:Y:S02]  /*3690*/  LEA.HI.X.SX32 R21, R29, R0, 0x1, P3 ;  /* 0x000000001d157211 */ /* 0x000fe400018f0eff */
[----:B0-----:R-:W-:Y:S01]  /*36a0*/  CS2R R102, SRZ ;  /* 0x0000000000667805 */ /* 0x001fe2000001ff00 */
[----:B------:R-:W-:Y:S01]  /*36b0*/  IMAD R63, R7, 0x4, R61 ;  /* 0x00000004073f7824 */ /* 0x000fe200078e023d */
[-C--:B------:R-:W-:Y:S01]  /*36c0*/  LEA R24, P3, R35, R6.reuse, 0x1 ;  /* 0x0000000623187211 */ /* 0x080fe200078608ff */
[----:B------:R-:W-:Y:S01]  /*36d0*/  STL.64 [R1+0x3d8], R20 ;  /* 0x0003d81401007387 */ /* 0x000fe20000100a00 */
[----:B-1----:R-:W-:Y:S02]  /*36e0*/  LEA R100, P1, R25, R6, 0x1 ;  /* 0x0000000619647211 */ /* 0x002fe400078208ff */
[----:B------:R-:W-:-:S02]  /*36f0*/  LEA R65, R7, R63, 0x2 ;  /* 0x0000003f07417211 */ /* 0x000fc400078e10ff */
[----:B------:R-:W-:Y:S02]  /*3700*/  LEA.HI.X.SX32 R101, R25, R0, 0x1, P1 ;  /* 0x0000000019657211 */ /* 0x000fe400008f0eff */
[----:B--2---:R-:W-:Y:S01]  /*3710*/  LEA R98, P2, R27, R6, 0x1 ;  /* 0x000000061b627211 */ /* 0x004fe200078408ff */
[----:B------:R-:W-:Y:S01]  /*3720*/  IMAD R67, R7, 0x4, R65 ;  /* 0x0000000407437824 */ /* 0x000fe200078e0241 */
[-C--:B------:R-:W-:Y:S01]  /*3730*/  LEA.HI.X.SX32 R25, R35, R0.reuse, 0x1, P3 ;  /* 0x0000000023197211 */ /* 0x080fe200018f0eff */
[----:B------:R0:W-:Y:S01]  /*3740*/  STL.64 [R1+0x3e8], R100 ;  /* 0x0003e86401007387 */ /* 0x0001e20000100a00 */
[----:B------:R-:W-:Y:S01]  /*3750*/  LEA.HI.X.SX32 R99, R27, R0, 0x1, P2 ;  /* 0x000000001b637211 */ /* 0x000fe200010f0eff */
[----:B------:R-:W-:Y:S01]  /*3760*/  IMAD R69, R7, 0x4, R67 ;  /* 0x0000000407457824 */ /* 0x000fe200078e0243 */
[-C--:B------:R-:W-:Y:S02]  /*3770*/  LEA R26, P2, R33, R6.reuse, 0x1 ;  /* 0x00000006211a7211 */ /* 0x080fe400078408ff */
[----:B------:R-:W-:Y:S01]  /*3780*/  LEA R28, P3, R41, R6, 0x1 ;  /* 0x00000006291c7211 */ /* 0x000fe200078608ff */
[----:B------:R1:W-:Y:S01]  /*3790*/  STL.64 [R1+0x3e0], R98 ;  /* 0x0003e06201007387 */ /* 0x0003e20000100a00 */
[----:B------:R-:W-:-:S02]  /*37a0*/  LEA R71, R7, R69, 0x2 ;  /* 0x0000004507477211 */ /* 0x000fc400078e10ff */
[-C--:B------:R-:W-:Y:S01]  /*37b0*/  LEA.HI.X.SX32 R27, R33, R0.reuse, 0x1, P2 ;  /* 0x00000000211b7211 */ /* 0x080fe200010f0eff */
[----:B------:R-:W-:Y:S01]  /*37c0*/  STL.64 [R1+0x3c0], R24 ;  /* 0x0003c01801007387 */ /* 0x000fe20000100a00 */
[----:B------:R-:W-:Y:S01]  /*37d0*/  LEA.HI.X.SX32 R29, R41, R0, 0x1, P3 ;  /* 0x00000000291d7211 */ /* 0x000fe200018f0eff */
[----:B------:R-:W-:Y:S01]  /*37e0*/  IMAD R73, R7, 0x4, R71 ;  /* 0x0000000407497824 */ /* 0x000fe200078e0247 */
[-C--:B------:R-:W-:Y:S02]  /*37f0*/  LEA R30, P2, R39, R6.reuse, 0x1 ;  /* 0x00000006271e7211 */ /* 0x080fe400078408ff */
[----:B0-----:R-:W-:Y:S01]  /*3800*/  CS2R R100, SRZ ;  /* 0x0000000000647805 */ /* 0x001fe2000001ff00 */
[----:B------:R-:W-:Y:S01]  /*3810*/  IMAD R75, R7, 0x4, R73 ;  /* 0x00000004074b7824 */ /* 0x000fe200078e0249 */
[----:B-1----:R-:W-:-:S04]  /*3820*/  LEA R98, P1, R31, R6, 0x1 ;  /* 0x000000061f627211 */ /* 0x002fc800078208ff */
[----:B------:R-:W-:Y:S02]  /*3830*/  LEA R77, R7, R75, 0x2 ;  /* 0x0000004b074d7211 */ /* 0x000fe400078e10ff */
[----:B------:R-:W-:Y:S02]  /*3840*/  LEA.HI.X.SX32 R99, R31, R0, 0x1, P1 ;  /* 0x000000001f637211 */ /* 0x000fe400008f0eff */
[----:B------:R-:W-:Y:S01]  /*3850*/  LEA R32, P1, R37, R6, 0x1 ;  /* 0x0000000625207211 */ /* 0x000fe200078208ff */
[----:B------:R-:W-:Y:S01]  /*3860*/  IMAD R79, R7, 0x4, R77 ;  /* 0x00000004074f7824 */ /* 0x000fe200078e024d */
[-C--:B------:R-:W-:Y:S01]  /*3870*/  LEA.HI.X.SX32 R31, R39, R0.reuse, 0x1, P2 ;  /* 0x00000000271f7211 */ /* 0x080fe200010f0eff */
[----:B------:R0:W-:Y:S01]  /*3880*/  STL.64 [R1+0x3d0], R98 ;  /* 0x0003d06201007387 */ /* 0x0001e20000100a00 */
[----:B------:R-:W-:Y:S01]  /*3890*/  LEA.HI.X.SX32 R33, R37, R0, 0x1, P1 ;  /* 0x0000000025217211 */ /* 0x000fe200008f0eff */
[----:B------:R-:W-:Y:S01]  /*38a0*/  IMAD R81, R7, 0x4, R79 ;  /* 0x0000000407517824 */ /* 0x000fe200078e024f */
[-C--:B------:R-:W-:Y:S01]  /*38b0*/  LEA R36, P1, R43, R6.reuse, 0x1 ;  /* 0x000000062b247211 */ /* 0x080fe200078208ff */
[----:B------:R-:W-:Y:S01]  /*38c0*/  STL.64 [R1+0x3c8], R26 ;  /* 0x0003c81a01007387 */ /* 0x000fe20000100a00 */
[----:B------:R-:W-:-:S02]  /*38d0*/  LEA R34, P2, R45, R6, 0x1 ;  /* 0x000000062d227211 */ /* 0x000fc400078408ff */
[----:B------:R-:W-:Y:S01]  /*38e0*/  LEA R83, R7, R81, 0x2 ;  /* 0x0000005107537211 */ /* 0x000fe200078e10ff */
[----:B------:R-:W-:Y:S01]  /*38f0*/  STL.64 [R1+0x3a8], R28 ;  /* 0x0003a81c01007387 */ /* 0x000fe20000100a00 */
[----:B------:R-:W-:Y:S02]  /*3900*/  LEA.HI.X.SX32 R37, R43, R0, 0x1, P1 ;  /* 0x000000002b257211 */ /* 0x000fe400008f0eff */
[----:B------:R-:W-:Y:S01]  /*3910*/  LEA R40, P1, R49, R6, 0x1 ;  /* 0x0000000631287211 */ /* 0x000fe200078208ff */
[----:B------:R-:W-:Y:S01]  /*3920*/  IMAD R85, R7, 0x4, R83 ;  /* 0x0000000407557824 */ /* 0x000fe200078e0253 */
[----:B------:R1:W-:Y:S01]  /*3930*/  STL.64 [R1+0x3b8], R32 ;  /* 0x0003b82001007387 */ /* 0x0003e20000100a00 */
[-C--:B------:R-:W-:Y:S02]  /*3940*/  LEA.HI.X.SX32 R35, R45, R0.reuse, 0x1, P2 ;  /* 0x000000002d237211 */ /* 0x080fe400010f0eff */
[----:B0-----:R-:W-:Y:S01]  /*3950*/  CS2R R98, SRZ ;  /* 0x0000000000627805 */ /* 0x001fe2000001ff00 */
[----:B------:R-:W-:Y:S01]  /*3960*/  IMAD R87, R7, 0x4, R85 ;  /* 0x0000000407577824 */ /* 0x000fe200078e0255 */
[----:B------:R-:W-:Y:S01]  /*3970*/  STL.64 [R1+0x3b0], R30 ;  /* 0x0003b01e01007387 */ /* 0x000fe20000100a00 */
[----:B------:R-:W-:-:S02]  /*3980*/  LEA.HI.X.SX32 R41, R49, R0, 0x1, P1 ;  /* 0x0000000031297211 */ /* 0x000fc400008f0eff */
[----:B------:R-:W-:Y:S01]  /*3990*/  IMAD R89, R7, 0x4, R87 ;  /* 0x0000000407597824 */ /* 0x000fe200078e0257 */
[-C--:B------:R-:W-:Y:S02]  /*39a0*/  LEA R38, P2, R51, R6.reuse, 0x1 ;  /* 0x0000000633267211 */ /* 0x080fe400078408ff */
[-C--:B------:R-:W-:Y:S02]  /*39b0*/  LEA R44, P1, R55, R6.reuse, 0x1 ;  /* 0x00000006372c7211 */ /* 0x080fe400078208ff */
[----:B------:R-:W-:Y:S02]  /*39c0*/  LEA R9, R7, R89, 0x2 ;  /* 0x0000005907097211 */ /* 0x000fe400078e10ff */
[----:B-1----:R-:W-:Y:S02]  /*39d0*/  LEA R32, P3, R47, R6, 0x1 ;  /* 0x000000062f207211 */ /* 0x002fe400078608ff */
[-C--:B------:R-:W-:Y:S01]  /*39e0*/  LEA.HI.X.SX32 R39, R51, R0.reuse, 0x1, P2 ;  /* 0x0000000033277211 */ /* 0x080fe200010f0eff */
[----:B------:R-:W-:Y:S01]  /*39f0*/  IMAD R91, R7, 0x4, R9 ;  /* 0x00000004075b7824 */ /* 0x000fe200078e0209 */
[----:B------:R-:W-:-:S02]  /*3a00*/  LEA.HI.X.SX32 R33, R47, R0, 0x1, P3 ;  /* 0x000000002f217211 */ /* 0x000fc400018f0eff */
[----:B------:R-:W-:Y:S01]  /*3a10*/  LEA.HI.X.SX32 R45, R55, R0, 0x1, P1 ;  /* 0x00000000372d7211 */ /* 0x000fe200008f0eff */
[----:B------:R-:W-:Y:S01]  /*3a20*/  IMAD R93, R7, 0x4, R91 ;  /* 0x00000004075d7824 */ /* 0x000fe200078e025b */
[-C--:B------:R-:W-:Y:S01]  /*3a30*/  LEA R42, P2, R57, R6.reuse, 0x1 ;  /* 0x00000006392a7211 */ /* 0x080fe200078408ff */
[----:B------:R-:W-:Y:S01]  /*3a40*/  STL.64 [R1+0x390], R32 ;  /* 0x0003902001007387 */ /* 0x000fe20000100a00 */
[----:B------:R-:W-:Y:S01]  /*3a50*/  LEA R48, P1, R61, R6, 0x1 ;  /* 0x000000063d307211 */ /* 0x000fe200078208ff */
[----:B------:R-:W-:Y:S01]  /*3a60*/  IMAD R95, R7, 0x4, R93 ;  /* 0x00000004075f7824 */ /* 0x000fe200078e025d */
[-C--:B------:R-:W-:Y:S01]  /*3a70*/  LEA.HI.X.SX32 R43, R57, R0.reuse, 0x1, P2 ;  /* 0x00000000392b7211 */ /* 0x080fe200010f0eff */
[----:B------:R0:W-:Y:S01]  /*3a80*/  STL.64 [R1+0x3a0], R36 ;  /* 0x0003a02401007387 */ /* 0x0001e20000100a00 */
[----:B------:R-:W-:Y:S02]  /*3a90*/  LEA.HI.X.SX32 R49, R61, R0, 0x1, P1 ;  /* 0x000000003d317211 */ /* 0x000fe400008f0eff */
[----:B------:R-:W-:Y:S01]  /*3aa0*/  LEA R5, R7, R95, 0x2 ;  /* 0x0000005f07057211 */ /* 0x000fe200078e10ff */
[----:B------:R-:W-:Y:S01]  /*3ab0*/  STL.64 [R1+0x398], R34 ;  /* 0x0003982201007387 */ /* 0x000fe20000100a00 */
[----:B------:R-:W-:-:S02]  /*3ac0*/  LEA R46, P2, R63, R6, 0x1 ;  /* 0x000000063f2e7211 */ /* 0x000fc400078408ff */
[----:B------:R-:W-:Y:S01]  /*3ad0*/  LEA R52, P1, R67, R6, 0x1 ;  /* 0x0000000643347211 */ /* 0x000fe200078208ff */
[----:B------:R-:W-:Y:S01]  /*3ae0*/  IMAD R97, R7, 0x4, R5 ;  /* 0x0000000407617824 */ /* 0x000fe200078e0205 */
[----:B------:R-:W-:Y:S02]  /*3af0*/  LEA.HI.X.SX32 R47, R63, R0, 0x1, P2 ;  /* 0x000000003f2f7211 */ /* 0x000fe400010f0eff */
[-C--:B------:R-:W-:Y:S01]  /*3b00*/  LEA R50, P2, R69, R6.reuse, 0x1 ;  /* 0x0000000645327211 */ /* 0x080fe200078408ff */
[----:B------:R-:W-:Y:S01]  /*3b10*/  IMAD R11, R7, 0x4, R97 ;  /* 0x00000004070b7824 */ /* 0x000fe200078e0261 */
[----:B0-----:R-:W-:Y:S02]  /*3b20*/  LEA R36, P3, R53, R6, 0x1 ;  /* 0x0000000635247211 */ /* 0x001fe400078608ff */
[----:B------:R-:W-:Y:S02]  /*3b30*/  LEA.HI.X.SX32 R51, R69, R0, 0x1, P2 ;  /* 0x0000000045337211 */ /* 0x000fe400010f0eff */
[----:B------:R-:W-:-:S02]  /*3b40*/  LEA R13, R7, R11, 0x2 ;  /* 0x0000000b070d7211 */ /* 0x000fc400078e10ff */
[-C--:B------:R-:W-:Y:S02]  /*3b50*/  LEA.HI.X.SX32 R37, R53, R0.reuse, 0x1, P3 ;  /* 0x0000000035257211 */ /* 0x080fe400018f0eff */
[----:B------:R-:W-:Y:S01]  /*3b60*/  LEA.HI.X.SX32 R53, R67, R0, 0x1, P1 ;  /* 0x0000000043357211 */ /* 0x000fe200008f0eff */
[----:B------:R-:W-:Y:S01]  /*3b70*/  IMAD R15, R7, 0x4, R13 ;  /* 0x00000004070f7824 */ /* 0x000fe200078e020d */
[-C--:B------:R-:W-:Y:S01]  /*3b80*/  LEA R56, P1, R73, R6.reuse, 0x1 ;  /* 0x0000000649387211 */ /* 0x080fe200078208ff */
[----:B------:R-:W-:Y:S01]  /*3b90*/  STL.64 [R1+0x370], R36 ;  /* 0x0003702401007387 */ /* 0x000fe20000100a00 */
[----:B------:R-:W-:Y:S01]  /*3ba0*/  LEA R54, P2, R75, R6, 0x1 ;  /* 0x000000064b367211 */ /* 0x000fe200078408ff */
[----:B------:R-:W-:Y:S01]  /*3bb0*/  IMAD R17, R7, 0x4, R15 ;  /* 0x0000000407117824 */ /* 0x000fe200078e020f */
[----:B------:R-:W-:Y:S01]  /*3bc0*/  LEA.HI.X.SX32 R57, R73, R0, 0x1, P1 ;  /* 0x0000000049397211 */ /* 0x000fe200008f0eff */
[----:B------:R0:W-:Y:S01]  /*3bd0*/  STL.64 [R1+0x388], R40 ;  /* 0x0003882801007387 */ /* 0x0001e20000100a00 */
[----:B------:R-:W-:-:S02]  /*3be0*/  LEA R60, P1, R79, R6, 0x1 ;  /* 0x000000064f3c7211 */ /* 0x000fc400078208ff */
[----:B------:R-:W-:Y:S01]  /*3bf0*/  LEA R19, R7, R17, 0x2 ;  /* 0x0000001107137211 */ /* 0x000fe200078e10ff */
[----:B------:R-:W-:Y:S01]  /*3c00*/  STL.64 [R1+0x380], R38 ;  /* 0x0003802601007387 */ /* 0x000fe20000100a00 */
[-C--:B------:R-:W-:Y:S02]  /*3c10*/  LEA.HI.X.SX32 R55, R75, R0.reuse, 0x1, P2 ;  /* 0x000000004b377211 */ /* 0x080fe400010f0eff */
[----:B------:R-:W-:Y:S02]  /*3c20*/  CS2R R74, SRZ ;  /* 0x00000000004a7805 */ /* 0x000fe4000001ff00 */
[----:B------:R-:W-:Y:S01]  /*3c30*/  LEA.HI.X.SX32 R61, R79, R0, 0x1, P1 ;  /* 0x000000004f3d7211 */ /* 0x000fe200008f0eff */
[----:B------:R-:W-:Y:S01]  /*3c40*/  IMAD R21, R7, 0x4, R19 ;  /* 0x0000000407157824 */ /* 0x000fe200078e0213 */
[----:B------:R-:W-:Y:S02]  /*3c50*/  LEA R58, P2, R81, R6, 0x1 ;  /* 0x00000006513a7211 */ /* 0x000fe400078408ff */
[----:B------:R-:W-:-:S02]  /*3c60*/  CS2R R78, SRZ ;  /* 0x00000000004e7805 */ /* 0x000fc4000001ff00 */
[-C--:B------:R-:W-:Y:S01]  /*3c70*/  LEA R64, P1, R85, R6.reuse, 0x1 ;  /* 0x0000000655407211 */ /* 0x080fe200078208ff */
[----:B------:R-:W-:Y:S01]  /*3c80*/  IMAD R23, R7, 0x4, R21 ;  /* 0x0000000407177824 */ /* 0x000fe200078e0215 */
[----:B0-----:R-:W-:-:S04]  /*3c90*/  LEA R40, P3, R59, R6, 0x1 ;  /* 0x000000063b287211 */ /* 0x001fc800078608ff */
[----:B------:R-:W-:Y:S02]  /*3ca0*/  LEA R25, R7, R23, 0x2 ;  /* 0x0000001707197211 */ /* 0x000fe400078e10ff */
[-C--:B------:R-:W-:Y:S02]  /*3cb0*/  LEA.HI.X.SX32 R41, R59, R0.reuse, 0x1, P3 ;  /* 0x000000003b297211 */ /* 0x080fe400018f0eff */
[----:B------:R-:W-:Y:S01]  /*3cc0*/  LEA.HI.X.SX32 R59, R81, R0, 0x1, P2 ;  /* 0x00000000513b7211 */ /* 0x000fe200010f0eff */
[----:B------:R-:W-:Y:S01]  /*3cd0*/  IMAD R27, R7, 0x4, R25 ;  /* 0x00000004071b7824 */ /* 0x000fe200078e0219 */
[----:B------:R-:W-:Y:S01]  /*3ce0*/  LEA R62, P2, R87, R6, 0x1 ;  /* 0x00000006573e7211 */ /* 0x000fe200078408ff */
[----:B------:R-:W-:Y:S01]  /*3cf0*/  STL.64 [R1+0x358], R40 ;  /* 0x0003582801007387 */ /* 0x000fe20000100a00 */
[----:B------:R-:W-:Y:S01]  /*3d00*/  CS2R R80, SRZ ;  /* 0x0000000000507805 */ /* 0x000fe2000001ff00 */
[----:B------:R-:W-:Y:S01]  /*3d10*/  IMAD R29, R7, 0x4, R27 ;  /* 0x00000004071d7824 */ /* 0x000fe200078e021b */
[----:B------:R-:W-:Y:S01]  /*3d20*/  LEA.HI.X.SX32 R63, R87, R0, 0x1, P2 ;  /* 0x00000000573f7211 */ /* 0x000fe200010f0eff */
[----:B------:R0:W-:Y:S01]  /*3d30*/  STL.64 [R1+0x368], R44 ;  /* 0x0003682c01007387 */ /* 0x0001e20000100a00 */
[----:B------:R-:W-:-:S02]  /*3d40*/  LEA R66, P2, R91, R6, 0x1 ;  /* 0x000000065b427211 */ /* 0x000fc400078408ff */
[----:B------:R-:W-:Y:S02]  /*3d50*/  CS2R R86, SRZ ;  /* 0x0000000000567805 */ /* 0x000fe4000001ff00 */
[----:B------:R-:W-:Y:S01]  /*3d60*/  LEA R31, R7, R29, 0x2 ;  /* 0x0000001d071f7211 */ /* 0x000fe200078e10ff */
[----:B------:R1:W-:Y:S01]  /*3d70*/  STL.64 [R1+0x360], R42 ;  /* 0x0003602a01007387 */ /* 0x0003e20000100a00 */
[----:B------:R-:W-:Y:S02]  /*3d80*/  LEA.HI.X.SX32 R67, R91, R0, 0x1, P2 ;  /* 0x000000005b437211 */ /* 0x000fe400010f0eff */
[----:B------:R-:W-:Y:S01]  /*3d90*/  CS2R R90, SRZ ;  /* 0x00000000005a7805 */ /* 0x000fe2000001ff00 */
[----:B------:R-:W-:-:S04]  /*3da0*/  IMAD R33, R7, 0x4, R31 ;  /* 0x0000000407217824 */ /* 0x000fc800078e021f */
[----:B------:R-:W-:Y:S01]  /*3db0*/  IMAD R35, R7, 0x4, R33 ;  /* 0x0000000407237824 */ /* 0x000fe200078e0221 */
[----:B0-----:R-:W-:-:S04]  /*3dc0*/  LEA R44, P3, R65, R6, 0x1 ;  /* 0x00000006412c7211 */ /* 0x001fc800078608ff */
[----:B------:R-:W-:Y:S02]  /*3dd0*/  LEA R37, R7, R35, 0x2 ;  /* 0x0000002307257211 */ /* 0x000fe400078e10ff */
[-C--:B------:R-:W-:Y:S02]  /*3de0*/  LEA.HI.X.SX32 R45, R65, R0.reuse, 0x1, P3 ;  /* 0x00000000412d7211 */ /* 0x080fe400018f0eff */
[----:B------:R-:W-:Y:S01]  /*3df0*/  LEA.HI.X.SX32 R65, R85, R0, 0x1, P1 ;  /* 0x0000000055417211 */ /* 0x000fe200008f0eff */
[----:B------:R-:W-:Y:S01]  /*3e00*/  IMAD R39, R7, 0x4, R37 ;  /* 0x0000000407277824 */ /* 0x000fe200078e0225 */
[----:B------:R-:W-:Y:S01]  /*3e10*/  LEA R68, P1, R9, R6, 0x1 ;  /* 0x0000000609447211 */ /* 0x000fe200078208ff */
[----:B------:R0:W-:Y:S01]  /*3e20*/  STL.64 [R1+0x340], R44 ;  /* 0x0003402c01007387 */ /* 0x0001e20000100a00 */
[----:B------:R-:W-:Y:S01]  /*3e30*/  CS2R R84, SRZ ;  /* 0x0000000000547805 */ /* 0x000fe2000001ff00 */
[----:B------:R-:W-:Y:S01]  /*3e40*/  IMAD R41, R7, 0x4, R39 ;  /* 0x0000000407297824 */ /* 0x000fe200078e0227 */
[----:B------:R-:W-:Y:S01]  /*3e50*/  LEA.HI.X.SX32 R69, R9, R0, 0x1, P1 ;  /* 0x0000000009457211 */ /* 0x000fe200008f0eff */
[----:B------:R2:W-:Y:S01]  /*3e60*/  STL.64 [R1+0x350], R48 ;  /* 0x0003503001007387 */ /* 0x0005e20000100a00 */
[----:B------:R-:W-:-:S02]  /*3e70*/  LEA R70, P1, R95, R6, 0x1 ;  /* 0x000000065f467211 */ /* 0x000fc400078208ff */
[C---:B-1----:R-:W-:Y:S01]  /*3e80*/  LEA R43, R7.reuse, R41, 0x2 ;  /* 0x00000029072b7211 */ /* 0x042fe200078e10ff */
[----:B------:R1:W-:Y:S04]  /*3e90*/  STL.64 [R1+0x348], R46 ;  /* 0x0003482e01007387 */ /* 0x0003e80000100a00 */
[----:B0-----:R-:W-:Y:S01]  /*3ea0*/  IMAD R45, R7, 0x4, R43 ;  /* 0x00000004072d7824 */ /* 0x001fe200078e022b */
[----:B--2---:R-:W-:-:S04]  /*3eb0*/  LEA R48, P3, R71, R6, 0x1 ;  /* 0x0000000647307211 */ /* 0x004fc800078608ff */
[-C--:B------:R-:W-:Y:S01]  /*3ec0*/  LEA.HI.X.SX32 R49, R71, R0.reuse, 0x1, P3 ;  /* 0x0000000047317211 */ /* 0x080fe200018f0eff */
[----:B-1----:R-:W-:Y:S01]  /*3ed0*/  IMAD R47, R7, 0x4, R45 ;  /* 0x00000004072f7824 */ /* 0x002fe200078e022d */
[----:B------:R-:W-:Y:S02]  /*3ee0*/  LEA.HI.X.SX32 R71, R95, R0, 0x1, P1 ;  /* 0x000000005f477211 */ /* 0x000fe400008f0eff */
[----:B------:R-:W-:Y:S02]  /*3ef0*/  CS2R R94, SRZ ;  /* 0x00000000005e7805 */ /* 0x000fe4000001ff00 */
[C---:B------:R-:W-:Y:S01]  /*3f00*/  LEA R72, P1, R11.reuse, R6, 0x1 ;  /* 0x000000060b487211 */ /* 0x040fe200078208ff */
[----:B------:R0:W-:Y:S03]  /*3f10*/  STL.64 [R1+0x328], R48 ;  /* 0x0003283001007387 */ /* 0x0001e60000100a00 */
[----:B------:R-:W-:Y:S01]  /*3f20*/  LEA.HI.X.SX32 R73, R11, R0, 0x1, P1 ;  /* 0x000000000b497211 */ /* 0x000fe200008f0eff */
[----:B------:R1:W-:Y:S04]  /*3f30*/  STL.64 [R1+0x338], R52 ;  /* 0x0003383401007387 */ /* 0x0003e80000100a00 */
[----:B------:R2:W-:Y:S01]  /*3f40*/  STL.64 [R1+0x330], R50 ;  /* 0x0003303201007387 */ /* 0x0005e20000100a00 */
[----:B0-----:R-:W-:-:S02]  /*3f50*/  LEA R49, R7, R47, 0x2 ;  /* 0x0000002f07317211 */ /* 0x001fc400078e10ff */
[----:B-1----:R-:W-:-:S04]  /*3f60*/  LEA R52, P3, R77, R6, 0x1 ;  /* 0x000000064d347211 */ /* 0x002fc800078608ff */
[----:B------:R-:W-:Y:S01]  /*3f70*/  LEA.HI.X.SX32 R53, R77, R0, 0x1, P3 ;  /* 0x000000004d357211 */ /* 0x000fe200018f0eff */
[----:B--2---:R-:W-:Y:S01]  /*3f80*/  IMAD R51, R7, 0x4, R49 ;  /* 0x0000000407337824 */ /* 0x004fe200078e0231 */
[----:B------:R-:W-:-:S03]  /*3f90*/  CS2R R76, SRZ ;  /* 0x00000000004c7805 */ /* 0x000fc6000001ff00 */
[----:B------:R0:W-:Y:S04]  /*3fa0*/  STL.64 [R1+0x310], R52 ;  /* 0x0003103401007387 */ /* 0x0001e80000100a00 */
[----:B------:R1:W-:Y:S04]  /*3fb0*/  STL.64 [R1+0x320], R56 ;  /* 0x0003203801007387 */ /* 0x0003e80000100a00 */
[----:B------:R2:W-:Y:S01]  /*3fc0*/  STL.64 [R1+0x318], R54 ;  /* 0x0003183601007387 */ /* 0x0005e20000100a00 */
[----:B0-----:R-:W-:Y:S01]  /*3fd0*/  IMAD R53, R7, 0x4, R51 ;  /* 0x0000000407357824 */ /* 0x001fe200078e0233 */
[----:B-1----:R-:W-:-:S04]  /*3fe0*/  LEA R56, P3, R83, R6, 0x1 ;  /* 0x0000000653387211 */ /* 0x002fc800078608ff */
[----:B------:R-:W-:Y:S02]  /*3ff0*/  LEA.HI.X.SX32 R57, R83, R0, 0x1, P3 ;  /* 0x0000000053397211 */ /* 0x000fe400018f0eff */
[----:B------:R-:W-:Y:S02]  /*4000*/  CS2R R82, SRZ ;  /* 0x0000000000527805 */ /* 0x000fe4000001ff00 */
[C---:B--2---:R-:W-:Y:S01]  /*4010*/  LEA R55, R7.reuse, R53, 0x2 ;  /* 0x0000003507377211 */ /* 0x044fe200078e10ff */
[----:B------:R0:W-:Y:S04]  /*4020*/  STL.64 [R1+0x2f8], R56 ;  /* 0x0002f83801007387 */ /* 0x0001e80000100a00 */
[----:B------:R1:W-:Y:S04]  /*4030*/  STL.64 [R1+0x308], R60 ;  /* 0x0003083c01007387 */ /* 0x0003e80000100a00 */
[----:B------:R2:W-:Y:S01]  /*4040*/  STL.64 [R1+0x300], R58 ;  /* 0x0003003a01007387 */ /* 0x0005e20000100a00 */
[----:B0-----:R-:W-:Y:S01]  /*4050*/  IMAD R57, R7, 0x4, R55 ;  /* 0x0000000407397824 */ /* 0x001fe200078e0237 */
[----:B-1----:R-:W-:-:S04]  /*4060*/  LEA R60, P3, R89, R6, 0x1 ;  /* 0x00000006593c7211 */ /* 0x002fc800078608ff */
[----:B------:R-:W-:Y:S01]  /*4070*/  LEA.HI.X.SX32 R61, R89, R0, 0x1, P3 ;  /* 0x00000000593d7211 */ /* 0x000fe200018f0eff */
[----:B--2---:R-:W-:Y:S01]  /*4080*/  IMAD R59, R7, 0x4, R57 ;  /* 0x00000004073b7824 */ /* 0x004fe200078e0239 */
[----:B------:R-:W-:-:S03]  /*4090*/  CS2R R88, SRZ ;  /* 0x0000000000587805 */ /* 0x000fc6000001ff00 */
[----:B------:R0:W-:Y:S04]  /*40a0*/  STL.64 [R1+0x2e0], R60 ;  /* 0x0002e03c01007387 */ /* 0x0001e80000100a00 */
[----:B------:R1:W-:Y:S04]  /*40b0*/  STL.64 [R1+0x2f0], R64 ;  /* 0x0002f04001007387 */ /* 0x0003e80000100a00 */
[----:B------:R2:W-:Y:S04]  /*40c0*/  STL.64 [R1+0x2e8], R62 ;  /* 0x0002e83e01007387 */ /* 0x0005e80000100a00 */
[----:B------:R3:W-:Y:S01]  /*40d0*/  STL.64 [R1+0x2d8], R68 ;  /* 0x0002d84401007387 */ /* 0x0007e20000100a00 */
[----:B0-----:R-:W-:-:S02]  /*40e0*/  LEA R61, R7, R59, 0x2 ;  /* 0x0000003b073d7211 */ /* 0x001fc400078e10ff */
[C---:B-1----:R-:W-:Y:S01]  /*40f0*/  LEA R64, P3, R93.reuse, R6, 0x1 ;  /* 0x000000065d407211 */ /* 0x042fe200078608ff */
[----:B------:R0:W-:Y:S03]  /*4100*/  STL.64 [R1+0x2d0], R66 ;  /* 0x0002d04201007387 */ /* 0x0001e60000100a00 */
[----:B------:R-:W-:Y:S01]  /*4110*/  LEA.HI.X.SX32 R65, R93, R0, 0x1, P3 ;  /* 0x000000005d417211 */ /* 0x000fe200018f0eff */
[----:B--2---:R-:W-:Y:S01]  /*4120*/  IMAD R63, R7, 0x4, R61 ;  /* 0x00000004073f7824 */ /* 0x004fe200078e023d */
[----:B------:R-:W-:Y:S02]  /*4130*/  CS2R R92, SRZ ;  /* 0x00000000005c7805 */ /* 0x000fe4000001ff00 */
[----:B---3--:R-:W-:Y:S01]  /*4140*/  LEA R68, P2, R5, R6, 0x1 ;  /* 0x0000000605447211 */ /* 0x008fe200078408ff */
[----:B------:R1:W-:Y:S01]  /*4150*/  STL.64 [R1+0x2c8], R64 ;  /* 0x0002c84001007387 */ /* 0x0003e20000100a00 */
[----:B------:R-:W-:-:S02]  /*4160*/  IMAD R9, R7, 0x4, R63 ;  /* 0x0000000407097824 */ /* 0x000fc400078e023f */
[----:B------:R-:W-:Y:S01]  /*4170*/  LEA.HI.X.SX32 R69, R5, R0, 0x1, P2 ;  /* 0x0000000005457211 */ /* 0x000fe200010f0eff */
[----:B------:R2:W-:Y:S01]  /*4180*/  STL.64 [R1+0x2c0], R70 ;  /* 0x0002c04601007387 */ /* 0x0005e20000100a00 */
[----:B0-----:R-:W-:-:S03]  /*4190*/  LEA R66, P3, R97, R6, 0x1 ;  /* 0x0000000661427211 */ /* 0x001fc600078608ff */
[----:B------:R0:W-:Y:S01]  /*41a0*/  STL.64 [R1+0x2b8], R68 ;  /* 0x0002b84401007387 */ /* 0x0001e20000100a00 */
[----:B------:R-:W-:Y:S02]  /*41b0*/  LEA.HI.X.SX32 R67, R97, R0, 0x1, P3 ;  /* 0x0000000061437211 */ /* 0x000fe400018f0eff */
[----:B------:R-:W-:Y:S02]  /*41c0*/  CS2R R96, SRZ ;  /* 0x0000000000607805 */ /* 0x000fe4000001ff00 */
[----:B-1----:R-:W-:Y:S01]  /*41d0*/  LEA R65, R7, R9, 0x2 ;  /* 0x0000000907417211 */ /* 0x002fe200078e10ff */
[----:B------:R1:W-:Y:S01]  /*41e0*/  STL.64 [R1+0x2b0], R66 ;  /* 0x0002b04201007387 */ /* 0x0003e20000100a00 */
[----:B--2---:R-:W-:-:S03]  /*41f0*/  LEA R70, P2, R13, R6, 0x1 ;  /* 0x000000060d467211 */ /* 0x004fc600078408ff */
[----:B------:R-:W-:Y:S01]  /*4200*/  IMAD R5, R7, 0x4, R65 ;  /* 0x0000000407057824 */ /* 0x000fe200078e0241 */
[----:B------:R2:W-:Y:S01]  /*4210*/  STL.64 [R1+0x2a8], R72 ;  /* 0x0002a84801007387 */ /* 0x0005e20000100a00 */
[----:B0-----:R-:W-:Y:S02]  /*4220*/  LEA R68, P3, R15, R6, 0x1 ;  /* 0x000000060f447211 */ /* 0x001fe400078608ff */
[-C--:B------:R-:W-:Y:S02]  /*4230*/  LEA.HI.X.SX32 R71, R13, R0.reuse, 0x1, P2 ;  /* 0x000000000d477211 */ /* 0x080fe400010f0eff */
[----:B------:R-:W-:Y:S01]  /*4240*/  LEA.HI.X.SX32 R69, R15, R0, 0x1, P3 ;  /* 0x000000000f457211 */ /* 0x000fe200018f0eff */
[----:B-1----:R-:W-:Y:S02]  /*4250*/  IMAD R67, R7, 0x4, R5 ;  /* 0x0000000407437824 */ /* 0x002fe400078e0205 */
[----:B------:R0:W-:Y:S01]  /*4260*/  STL.64 [R1+0x2a0], R70 ;  /* 0x0002a04601007387 */ /* 0x0001e20000100a00 */
[----:B--2---:R-:W-:-:S03]  /*4270*/  LEA R72, P1, R17, R6, 0x1 ;  /* 0x0000000611487211 */ /* 0x004fc600078208ff */
[----:B------:R1:W-:Y:S01]  /*4280*/  STL.64 [R1+0x298], R68 ;  /* 0x0002984401007387 */ /* 0x0003e20000100a00 */
[----:B------:R-:W-:Y:S02]  /*4290*/  LEA R11, R7, R67, 0x2 ;  /* 0x00000043070b7211 */ /* 0x000fe400078e10ff */
[----:B------:R-:W-:-:S03]  /*42a0*/  LEA.HI.X.SX32 R73, R17, R0, 0x1, P1 ;  /* 0x0000000011497211 */ /* 0x000fc600008f0eff */
[----:B------:R-:W-:Y:S01]  /*42b0*/  IMAD R13, R7, 0x4, R11 ;  /* 0x00000004070d7824 */ /* 0x000fe200078e020b */
[-C--:B0-----:R-:W-:Y:S01]  /*42c0*/  LEA R70, P2, R19, R6.reuse, 0x1 ;  /* 0x0000000613467211 */ /* 0x081fe200078408ff */
[----:B------:R0:W-:Y:S02]  /*42d0*/  STL.64 [R1+0x290], R72 ;  /* 0x0002904801007387 */ /* 0x0001e40000100a00 */
[----:B------:R-:W-:Y:S01]  /*42e0*/  IMAD R15, R7, 0x4, R13 ;  /* 0x00000004070f7824 */ /* 0x000fe200078e020d */
[----:B-1----:R-:W-:Y:S02]  /*42f0*/  LEA R68, P3, R21, R6, 0x1 ;  /* 0x0000000615447211 */ /* 0x002fe400078608ff */
[-C--:B------:R-:W-:Y:S02]  /*4300*/  LEA.HI.X.SX32 R71, R19, R0.reuse, 0x1, P2 ;  /* 0x0000000013477211 */ /* 0x080fe400010f0eff */
[----:B------:R-:W-:Y:S02]  /*4310*/  LEA.HI.X.SX32 R69, R21, R0, 0x1, P3 ;  /* 0x0000000015457211 */ /* 0x000fe400018f0eff */
[----:B------:R-:W-:Y:S01]  /*4320*/  LEA R18, P3, R27, R6, 0x1 ;  /* 0x000000061b127211 */ /* 0x000fe200078608ff */
[----:B------:R1:W-:Y:S01]  /*4330*/  STL.64 [R1+0x288], R70 ;  /* 0x0002884601007387 */ /* 0x0003e20000100a00 */
[----:B------:R-:W-:-:S02]  /*4340*/  LEA R17, R7, R15, 0x2 ;  /* 0x0000000f07117211 */ /* 0x000fc400078e10ff */
[----:B0-----:R-:W-:Y:S02]  /*4350*/  CS2R R72, SRZ ;  /* 0x0000000000487805 */ /* 0x001fe4000001ff00 */
[----:B------:R-:W-:Y:S01]  /*4360*/  LEA.HI.X.SX32 R19, R27, R0, 0x1, P3 ;  /* 0x000000001b137211 */ /* 0x000fe200018f0eff */
[----:B------:R0:W-:Y:S01]  /*4370*/  STL.64 [R1+0x280], R68 ;  /* 0x0002804401007387 */ /* 0x0001e20000100a00 */
[----:B------:R-:W-:-:S03]  /*4380*/  LEA R22, P3, R33, R6, 0x1 ;  /* 0x0000000621167211 */ /* 0x000fc600078608ff */
[----:B------:R2:W-:Y:S01]  /*4390*/  STL.64 [R1+0x268], R18 ;  /* 0x0002681201007387 */ /* 0x0005e20000100a00 */
[-C--:B-1----:R-:W-:Y:S02]  /*43a0*/  LEA R70, P1, R23, R6.reuse, 0x1 ;  /* 0x0000000617467211 */ /* 0x082fe400078208ff */
[----:B0-----:R-:W-:Y:S02]  /*43b0*/  LEA R68, P2, R25, R6, 0x1 ;  /* 0x0000000619447211 */ /* 0x001fe400078408ff */
[-C--:B------:R-:W-:Y:S02]  /*43c0*/  LEA.HI.X.SX32 R71, R23, R0.reuse, 0x1, P1 ;  /* 0x0000000017477211 */ /* 0x080fe400008f0eff */
[----:B------:R-:W-:Y:S01]  /*43d0*/  LEA.HI.X.SX32 R69, R25, R0, 0x1, P2 ;  /* 0x0000000019457211 */ /* 0x000fe200010f0eff */
[----:B--2---:R-:W-:Y:S01]  /*43e0*/  IMAD R19, R7, 0x4, R17 ;  /* 0x0000000407137824 */ /* 0x004fe200078e0211 */
[----:B------:R-:W-:Y:S01]  /*43f0*/  LEA R24, P2, R31, R6, 0x1 ;  /* 0x000000061f187211 */ /* 0x000fe200078408ff */
[----:B------:R0:W-:Y:S01]  /*4400*/  STL.64 [R1+0x278], R70 ;  /* 0x0002784601007387 */ /* 0x0001e20000100a00 */
[----:B------:R-:W-:Y:S01]  /*4410*/  LEA.HI.X.SX32 R23, R33, R0, 0x1, P3 ;  /* 0x0000000021177211 */ /* 0x000fe200018f0eff */
[----:B------:R-:W-:Y:S01]  /*4420*/  IMAD R21, R7, 0x4, R19 ;  /* 0x0000000407157824 */ /* 0x000fe200078e0213 */
[----:B------:R-:W-:Y:S01]  /*4430*/  LEA R26, P3, R39, R6, 0x1 ;  /* 0x00000006271a7211 */ /* 0x000fe200078608ff */
[----:B------:R1:W-:Y:S01]  /*4440*/  STL.64 [R1+0x270], R68 ;  /* 0x0002704401007387 */ /* 0x0003e20000100a00 */
[----:B------:R-:W-:-:S02]  /*4450*/  LEA.HI.X.SX32 R25, R31, R0, 0x1, P2 ;  /* 0x000000001f197211 */ /* 0x000fc400010f0eff */
[----:B------:R-:W-:Y:S01]  /*4460*/  LEA.HI.X.SX32 R27, R39, R0, 0x1, P3 ;  /* 0x00000000271b7211 */ /* 0x000fe200018f0eff */
[----:B------:R2:W-:Y:S01]  /*4470*/  STL.64 [R1+0x250], R22 ;  /* 0x0002501601007387 */ /* 0x0005e20000100a00 */
[-C--:B------:R-:W-:Y:S02]  /*4480*/  LEA R28, P2, R37, R6.reuse, 0x1 ;  /* 0x00000006251c7211 */ /* 0x080fe400078408ff */
[----:B0-----:R-:W-:Y:S02]  /*4490*/  CS2R R70, SRZ ;  /* 0x0000000000467805 */ /* 0x001fe4000001ff00 */
[----:B-1----:R-:W-:-:S04]  /*44a0*/  LEA R68, P1, R29, R6, 0x1 ;  /* 0x000000061d447211 */ /* 0x002fc800078208ff */
[----:B------:R-:W-:Y:S02]  /*44b0*/  LEA.HI.X.SX32 R69, R29, R0, 0x1, P1 ;  /* 0x000000001d457211 */ /* 0x000fe400008f0eff */
[----:B------:R-:W-:Y:S02]  /*44c0*/  LEA R30, P1, R35, R6, 0x1 ;  /* 0x00000006231e7211 */ /* 0x000fe400078208ff */
[----:B--2---:R-:W-:Y:S01]  /*44d0*/  LEA R23, R7, R21, 0x2 ;  /* 0x0000001507177211 */ /* 0x004fe200078e10ff */
[----:B------:R0:W-:Y:S01]  /*44e0*/  STL.64 [R1+0x260], R68 ;  /* 0x0002604401007387 */ /* 0x0001e20000100a00 */
[----:B------:R-:W-:Y:S02]  /*44f0*/  LEA.HI.X.SX32 R31, R35, R0, 0x1, P1 ;  /* 0x00000000231f7211 */ /* 0x000fe400008f0eff */
[----:B------:R-:W-:Y:S01]  /*4500*/  LEA R34, P1, R41, R6, 0x1 ;  /* 0x0000000629227211 */ /* 0x000fe200078208ff */
[----:B------:R1:W-:Y:S01]  /*4510*/  STL.64 [R1+0x258], R24 ;  /* 0x0002581801007387 */ /* 0x0003e20000100a00 */
[----:B------:R-:W-:-:S02]  /*4520*/  LEA.HI.X.SX32 R29, R37, R0, 0x1, P2 ;  /* 0x00000000251d7211 */ /* 0x000fc400010f0eff */
[----:B------:R-:W-:Y:S01]  /*4530*/  LEA.HI.X.SX32 R35, R41, R0, 0x1, P1 ;  /* 0x0000000029237211 */ /* 0x000fe200008f0eff */
[----:B------:R2:W-:Y:S01]  /*4540*/  STL.64 [R1+0x238], R26 ;  /* 0x0002381a01007387 */ /* 0x0005e20000100a00 */
[-C--:B------:R-:W-:Y:S02]  /*4550*/  LEA R32, P2, R43, R6.reuse, 0x1 ;  /* 0x000000062b207211 */ /* 0x080fe400078408ff */
[----:B------:R-:W-:Y:S01]  /*4560*/  LEA R38, P1, R47, R6, 0x1 ;  /* 0x000000062f267211 */ /* 0x000fe200078208ff */
[----:B------:R3:W-:Y:S01]  /*4570*/  STL.64 [R1+0x248], R30 ;  /* 0x0002481e01007387 */ /* 0x0007e20000100a00 */
[-C--:B------:R-:W-:Y:S02]  /*4580*/  LEA.HI.X.SX32 R33, R43, R0.reuse, 0x1, P2 ;  /* 0x000000002b217211 */ /* 0x080fe400010f0eff */
[----:B0-----:R-:W-:Y:S02]  /*4590*/  CS2R R68, SRZ ;  /* 0x0000000000447805 */ /* 0x001fe4000001ff00 */
[----:B------:R-:W-:Y:S01]  /*45a0*/  LEA.HI.X.SX32 R39, R47, R0, 0x1, P1 ;  /* 0x000000002f277211 */ /* 0x000fe200008f0eff */
[----:B-1----:R-:W-:Y:S01]  /*45b0*/  IMAD R25, R7, 0x4, R23 ;  /* 0x0000000407197824 */ /* 0x002fe200078e0217 */
[----:B------:R0:W-:Y:S01]  /*45c0*/  STL.64 [R1+0x240], R28 ;  /* 0x0002401c01007387 */ /* 0x0001e20000100a00 */
[----:B------:R-:W-:-:S02]  /*45d0*/  LEA R36, P2, R49, R6, 0x1 ;  /* 0x0000000631247211 */ /* 0x000fc400078408ff */
[----:B--2---:R-:W-:Y:S01]  /*45e0*/  IMAD R27, R7, 0x4, R25 ;  /* 0x00000004071b7824 */ /* 0x004fe200078e0219 */
[----:B------:R-:W-:Y:S02]  /*45f0*/  LEA R42, P1, R53, R6, 0x1 ;  /* 0x00000006352a7211 */ /* 0x000fe400078208ff */
[----:B------:R-:W-:Y:S02]  /*4600*/  LEA.HI.X.SX32 R37, R49, R0, 0x1, P2 ;  /* 0x0000000031257211 */ /* 0x000fe400010f0eff */
[----:B---3--:R-:W-:Y:S02]  /*4610*/  LEA R30, P3, R45, R6, 0x1 ;  /* 0x000000062d1e7211 */ /* 0x008fe400078608ff */
[-C--:B------:R-:W-:Y:S02]  /*4620*/  LEA.HI.X.SX32 R43, R53, R0.reuse, 0x1, P1 ;  /* 0x00000000352b7211 */ /* 0x080fe400008f0eff */
[----:B------:R-:W-:Y:S02]  /*4630*/  LEA.HI.X.SX32 R31, R45, R0, 0x1, P3 ;  /* 0x000000002d1f7211 */ /* 0x000fe400018f0eff */
[----:B0-----:R-:W-:-:S02]  /*4640*/  LEA R29, R7, R27, 0x2 ;  /* 0x0000001b071d7211 */ /* 0x001fc400078e10ff */
[-C--:B------:R-:W-:Y:S01]  /*4650*/  LEA R40, P2, R55, R6.reuse, 0x1 ;  /* 0x0000000637287211 */ /* 0x080fe200078408ff */
[----:B------:R0:W-:Y:S01]  /*4660*/  STL.64 [R1+0x220], R30 ;  /* 0x0002201e01007387 */ /* 0x0001e20000100a00 */
[----:B------:R-:W-:Y:S02]  /*4670*/  LEA R46, P1, R59, R6, 0x1 ;  /* 0x000000063b2e7211 */ /* 0x000fe400078208ff */
[----:B------:R-:W-:Y:S01]  /*4680*/  LEA.HI.X.SX32 R41, R55, R0, 0x1, P2 ;  /* 0x0000000037297211 */ /* 0x000fe200010f0eff */
[----:B------:R1:W-:Y:S01]  /*4690*/  STL.64 [R1+0x230], R34 ;  /* 0x0002302201007387 */ /* 0x0003e20000100a00 */
[----:B------:R-:W-:Y:S02]  /*46a0*/  LEA R44, P2, R61, R6, 0x1 ;  /* 0x000000063d2c7211 */ /* 0x000fe400078408ff */
[-C--:B------:R-:W-:Y:S01]  /*46b0*/  LEA.HI.X.SX32 R47, R59, R0.reuse, 0x1, P1 ;  /* 0x000000003b2f7211 */ /* 0x080fe200008f0eff */
[----:B------:R2:W-:Y:S01]  /*46c0*/  STL.64 [R1+0x228], R32 ;  /* 0x0002282001007387 */ /* 0x0005e20000100a00 */
[----:B------:R-:W-:-:S02]  /*46d0*/  LEA.HI.X.SX32 R45, R61, R0, 0x1, P2 ;  /* 0x000000003d2d7211 */ /* 0x000fc400010f0eff */
[-C--:B------:R-:W-:Y:S01]  /*46e0*/  LEA R50, P1, R9, R6.reuse, 0x1 ;  /* 0x0000000609327211 */ /* 0x080fe200078208ff */
[----:B0-----:R-:W-:Y:S01]  /*46f0*/  IMAD R31, R7, 0x4, R29 ;  /* 0x00000004071f7824 */ /* 0x001fe200078e021d */
[-C--:B------:R-:W-:Y:S02]  /*4700*/  LEA R48, P2, R65, R6.reuse, 0x1 ;  /* 0x0000000641307211 */ /* 0x080fe400078408ff */
[----:B------:R-:W-:Y:S02]  /*4710*/  MOV R30, 0xff800000 ;  /* 0xff800000001e7802 */ /* 0x000fe40000000f00 */
[----:B-1----:R-:W-:Y:S02]  /*4720*/  LEA R34, P3, R51, R6, 0x1 ;  /* 0x0000000633227211 */ /* 0x002fe400078608ff */
[-C--:B------:R-:W-:Y:S01]  /*4730*/  LEA.HI.X.SX32 R49, R65, R0.reuse, 0x1, P2 ;  /* 0x0000000041317211 */ /* 0x080fe200010f0eff */
[----:B--2---:R-:W-:Y:S01]  /*4740*/  IMAD R33, R7, 0x4, R31 ;  /* 0x0000000407217824 */ /* 0x004fe200078e021f */
[----:B------:R-:W-:-:S02]  /*4750*/  LEA.HI.X.SX32 R35, R51, R0, 0x1, P3 ;  /* 0x0000000033237211 */ /* 0x000fc400018f0eff */
[----:B------:R-:W-:Y:S02]  /*4760*/  CS2R R64, SRZ ;  /* 0x0000000000407805 */ /* 0x000fe4000001ff00 */
[----:B------:R-:W-:Y:S01]  /*4770*/  LEA.HI.X.SX32 R51, R9, R0, 0x1, P1 ;  /* 0x0000000009337211 */ /* 0x000fe200008f0eff */
[----:B------:R0:W-:Y:S04]  /*4780*/  STL.64 [R1+0x208], R34 ;  /* 0x0002082201007387 */ /* 0x0001e80000100a00 */
[----:B------:R1:W-:Y:S04]  /*4790*/  STL.64 [R1+0x218], R38 ;  /* 0x0002182601007387 */ /* 0x0003e80000100a00 */
[----:B------:R2:W-:Y:S01]  /*47a0*/  STL.64 [R1+0x210], R36 ;  /* 0x0002102401007387 */ /* 0x0005e20000100a00 */
[----:B0-----:R-:W-:-:S02]  /*47b0*/  LEA R35, R7, R33, 0x2 ;  /* 0x0000002107237211 */ /* 0x001fc400078e10ff */
[----:B-1----:R-:W-:-:S04]  /*47c0*/  LEA R38, P3, R57, R6, 0x1 ;  /* 0x0000000639267211 */ /* 0x002fc800078608ff */
[----:B------:R-:W-:Y:S01]  /*47d0*/  LEA.HI.X.SX32 R39, R57, R0, 0x1, P3 ;  /* 0x0000000039277211 */ /* 0x000fe200018f0eff */
[----:B--2---:R-:W-:-:S04]  /*47e0*/  IMAD R37, R7, 0x4, R35 ;  /* 0x0000000407257824 */ /* 0x004fc800078e0223 */
[----:B------:R0:W-:Y:S04]  /*47f0*/  STL.64 [R1+0x1f0], R38 ;  /* 0x0001f02601007387 */ /* 0x0001e80000100a00 */
[----:B------:R1:W-:Y:S04]  /*4800*/  STL.64 [R1+0x200], R42 ;  /* 0x0002002a01007387 */ /* 0x0003e80000100a00 */
[----:B------:R2:W-:Y:S01]  /*4810*/  STL.64 [R1+0x1f8], R40 ;  /* 0x0001f82801007387 */ /* 0x0005e20000100a00 */
[----:B0-----:R-:W-:Y:S01]  /*4820*/  IMAD R39, R7, 0x4, R37 ;  /* 0x0000000407277824 */ /* 0x001fe200078e0225 */
[----:B-1----:R-:W-:-:S04]  /*4830*/  LEA R42, P3, R63, R6, 0x1 ;  /* 0x000000063f2a7211 */ /* 0x002fc800078608ff */
[----:B------:R-:W-:Y:S02]  /*4840*/  LEA.HI.X.SX32 R43, R63, R0, 0x1, P3 ;  /* 0x000000003f2b7211 */ /* 0x000fe400018f0eff */
[----:B--2---:R-:W-:-:S03]  /*4850*/  LEA R41, R7, R39, 0x2 ;  /* 0x0000002707297211 */ /* 0x004fc600078e10ff */
[----:B------:R0:W-:Y:S04]  /*4860*/  STL.64 [R1+0x1d8], R42 ;  /* 0x0001d82a01007387 */ /* 0x0001e80000100a00 */
[----:B------:R1:W-:Y:S04]  /*4870*/  STL.64 [R1+0x1e8], R46 ;  /* 0x0001e82e01007387 */ /* 0x0003e80000100a00 */
[----:B------:R2:W-:Y:S04]  /*4880*/  STL.64 [R1+0x1e0], R44 ;  /* 0x0001e02c01007387 */ /* 0x0005e80000100a00 */
[----:B------:R3:W-:Y:S01]  /*4890*/  STL.64 [R1+0x1d0], R50 ;  /* 0x0001d03201007387 */ /* 0x0007e20000100a00 */
[----:B0-----:R-:W-:Y:S01]  /*48a0*/  IMAD R43, R7, 0x4, R41 ;  /* 0x00000004072b7824 */ /* 0x001fe200078e0229 */
[----:B-1----:R-:W-:-:S02]  /*48b0*/  LEA R46, P3, R5, R6, 0x1 ;  /* 0x00000006052e7211 */ /* 0x002fc400078608ff */
[----:B------:R0:W-:Y:S02]  /*48c0*/  STL.64 [R1+0x1c8], R48 ;  /* 0x0001c83001007387 */ /* 0x0001e40000100a00 */
[----:B------:R-:W-:Y:S01]  /*48d0*/  LEA.HI.X.SX32 R47, R5, R0, 0x1, P3 ;  /* 0x00000000052f7211 */ /* 0x000fe200018f0eff */
[----:B--2---:R-:W-:Y:S01]  /*48e0*/  IMAD R45, R7, 0x4, R43 ;  /* 0x00000004072d7824 */ /* 0x004fe200078e022b */
[----:B---3--:R-:W-:-:S03]  /*48f0*/  LEA R50, P1, R67, R6, 0x1 ;  /* 0x0000000643327211 */ /* 0x008fc600078208ff */
[----:B------:R1:W-:Y:S01]  /*4900*/  STL.64 [R1+0x1c0], R46 ;  /* 0x0001c02e01007387 */ /* 0x0003e20000100a00 */
[----:B------:R-:W-:Y:S02]  /*4910*/  LEA R5, R7, R45, 0x2 ;  /* 0x0000002d07057211 */ /* 0x000fe400078e10ff */
[----:B------:R-:W-:Y:S02]  /*4920*/  LEA.HI.X.SX32 R51, R67, R0, 0x1, P1 ;  /* 0x0000000043337211 */ /* 0x000fe400008f0eff */
[----:B------:R-:W-:Y:S02]  /*4930*/  CS2R R66, SRZ ;  /* 0x0000000000427805 */ /* 0x000fe4000001ff00 */
[----:B0-----:R-:W-:Y:S01]  /*4940*/  LEA R48, P2, R11, R6, 0x1 ;  /* 0x000000060b307211 */ /* 0x001fe200078408ff */
[----:B------:R-:W-:Y:S01]  /*4950*/  IMAD R9, R7, 0x4, R5 ;  /* 0x0000000407097824 */ /* 0x000fe200078e0205 */
[----:B------:R0:W-:Y:S02]  /*4960*/  STL.64 [R1+0x1b8], R50 ;  /* 0x0001b83201007387 */ /* 0x0001e40000100a00 */
[----:B------:R-:W-:-:S02]  /*4970*/  LEA.HI.X.SX32 R49, R11, R0, 0x1, P2 ;  /* 0x000000000b317211 */ /* 0x000fc400010f0eff */
[----:B-1----:R-:W-:-:S03]  /*4980*/  LEA R46, P3, R13, R6, 0x1 ;  /* 0x000000060d2e7211 */ /* 0x002fc600078608ff */
[----:B------:R1:W-:Y:S01]  /*4990*/  STL.64 [R1+0x1b0], R48 ;  /* 0x0001b03001007387 */ /* 0x0003e20000100a00 */
[----:B------:R-:W-:Y:S01]  /*49a0*/  LEA.HI.X.SX32 R47, R13, R0, 0x1, P3 ;  /* 0x000000000d2f7211 */ /* 0x000fe200018f0eff */
[----:B------:R-:W-:Y:S01]  /*49b0*/  IMAD R13, R7, 0x4, R9 ;  /* 0x00000004070d7824 */ /* 0x000fe200078e0209 */
[-C--:B------:R-:W-:Y:S02]  /*49c0*/  LEA R10, P3, R19, R6.reuse, 0x1 ;  /* 0x00000006130a7211 */ /* 0x080fe400078608ff */
[----:B0-----:R-:W-:Y:S01]  /*49d0*/  LEA R50, P1, R15, R6, 0x1 ;  /* 0x000000060f327211 */ /* 0x001fe200078208ff */
[----:B------:R0:W-:Y:S01]  /*49e0*/  STL.64 [R1+0x1a8], R46 ;  /* 0x0001a82e01007387 */ /* 0x0001e20000100a00 */
[-C--:B------:R-:W-:Y:S02]  /*49f0*/  LEA.HI.X.SX32 R11, R19, R0.reuse, 0x1, P3 ;  /* 0x00000000130b7211 */ /* 0x080fe400018f0eff */
[----:B------:R-:W-:Y:S02]  /*4a00*/  LEA.HI.X.SX32 R51, R15, R0, 0x1, P1 ;  /* 0x000000000f337211 */ /* 0x000fe400008f0eff */
[----:B-1----:R-:W-:-:S03]  /*4a10*/  LEA R48, P2, R17, R6, 0x1 ;  /* 0x0000000611307211 */ /* 0x002fc600078408ff */
[----:B------:R1:W-:Y:S01]  /*4a20*/  STL.64 [R1+0x1a0], R50 ;  /* 0x0001a03201007387 */ /* 0x0003e20000100a00 */
[----:B------:R-:W-:Y:S02]  /*4a30*/  LEA.HI.X.SX32 R49, R17, R0, 0x1, P2 ;  /* 0x0000000011317211 */ /* 0x000fe400010f0eff */
[----:B------:R-:W-:Y:S02]  /*4a40*/  LEA R16, P2, R23, R6, 0x1 ;  /* 0x0000000617107211 */ /* 0x000fe400078408ff */
[----:B0-----:R-:W-:Y:S01]  /*4a50*/  LEA R47, R7, R13, 0x2 ;  /* 0x0000000d072f7211 */ /* 0x001fe200078e10ff */
[----:B------:R0:W-:Y:S01]  /*4a60*/  STL.64 [R1+0x198], R48 ;  /* 0x0001983001007387 */ /* 0x0001e20000100a00 */
[----:B------:R-:W-:-:S03]  /*4a70*/  LEA.HI.X.SX32 R17, R23, R0, 0x1, P2 ;  /* 0x0000000017117211 */ /* 0x000fc600010f0eff */
[----:B------:R2:W-:Y:S01]  /*4a80*/  STL.64 [R1+0x190], R10 ;  /* 0x0001900a01007387 */ /* 0x0005e20000100a00 */
[----:B------:R-:W-:Y:S01]  /*4a90*/  IMAD R15, R7, 0x4, R47 ;  /* 0x00000004070f7824 */ /* 0x000fe200078e022f */
[----:B-1----:R-:W-:-:S04]  /*4aa0*/  LEA R50, P1, R21, R6, 0x1 ;  /* 0x0000000615327211 */ /* 0x002fc800078208ff */
[----:B------:R-:W-:Y:S02]  /*4ab0*/  LEA.HI.X.SX32 R51, R21, R0, 0x1, P1 ;  /* 0x0000000015337211 */ /* 0x000fe400008f0eff */
[-C--:B------:R-:W-:Y:S01]  /*4ac0*/  LEA R18, P1, R27, R6.reuse, 0x1 ;  /* 0x000000061b127211 */ /* 0x080fe200078208ff */
[----:B0-----:R-:W-:Y:S02]  /*4ad0*/  IMAD R49, R7, 0x4, R15 ;  /* 0x0000000407317824 */ /* 0x001fe400078e020f */
[----:B------:R0:W-:Y:S01]  /*4ae0*/  STL.64 [R1+0x188], R50 ;  /* 0x0001883201007387 */ /* 0x0001e20000100a00 */
[----:B--2---:R-:W-:Y:S02]  /*4af0*/  LEA R10, P3, R25, R6, 0x1 ;  /* 0x00000006190a7211 */ /* 0x004fe400078608ff */
[-C--:B------:R-:W-:Y:S01]  /*4b00*/  LEA.HI.X.SX32 R19, R27, R0.reuse, 0x1, P1 ;  /* 0x000000001b137211 */ /* 0x080fe200008f0eff */
[----:B------:R1:W-:Y:S01]  /*4b10*/  STL.64 [R1+0x180], R16 ;  /* 0x0001801001007387 */ /* 0x0003e20000100a00 */
[----:B------:R-:W-:-:S02]  /*4b20*/  LEA.HI.X.SX32 R11, R25, R0, 0x1, P3 ;  /* 0x00000000190b7211 */ /* 0x000fc400018f0eff */
[----:B------:R-:W-:-:S03]  /*4b30*/  LEA R25, R7, R49, 0x2 ;  /* 0x0000003107197211 */ /* 0x000fc600078e10ff */
[----:B------:R2:W-:Y:S02]  /*4b40*/  STL.64 [R1+0x178], R10 ;  /* 0x0001780a01007387 */ /* 0x0005e40000100a00 */
[----:B0-----:R-:W-:Y:S02]  /*4b50*/  IMAD R51, R7, 0x4, R25 ;  /* 0x0000000407337824 */ /* 0x001fe400078e0219 */
[----:B------:R0:W-:Y:S01]  /*4b60*/  STL.64 [R1+0x170], R18 ;  /* 0x0001701201007387 */ /* 0x0001e20000100a00 */
[----:B-1----:R-:W-:Y:S01]  /*4b70*/  LEA R16, P2, R29, R6, 0x1 ;  /* 0x000000061d107211 */ /* 0x002fe200078408ff */
[----:B------:R-:W-:-:S03]  /*4b80*/  IMAD R27, R7, 0x4, R51 ;  /* 0x00000004071b7824 */ /* 0x000fc600078e0233 */
[----:B------:R-:W-:Y:S02]  /*4b90*/  LEA.HI.X.SX32 R17, R29, R0, 0x1, P2 ;  /* 0x000000001d117211 */ /* 0x000fe400010f0eff */
[----:B--2---:R-:W-:Y:S02]  /*4ba0*/  LEA R10, P3, R31, R6, 0x1 ;  /* 0x000000061f0a7211 */ /* 0x004fe400078608ff */
[----:B------:R-:W-:Y:S01]  /*4bb0*/  LEA R29, R7, R27, 0x2 ;  /* 0x0000001b071d7211 */ /* 0x000fe200078e10ff */
[----:B------:R1:W-:Y:S01]  /*4bc0*/  STL.64 [R1+0x168], R16 ;  /* 0x0001681001007387 */ /* 0x0003e20000100a00 */
[----:B------:R-:W-:Y:S02]  /*4bd0*/  LEA.HI.X.SX32 R11, R31, R0, 0x1, P3 ;  /* 0x000000001f0b7211 */ /* 0x000fe400018f0eff */
[----:B0-----:R-:W-:Y:S01]  /*4be0*/  LEA R18, P1, R33, R6, 0x1 ;  /* 0x0000000621127211 */ /* 0x001fe200078208ff */
[----:B------:R-:W-:Y:S02]  /*4bf0*/  IMAD R31, R7, 0x4, R29 ;  /* 0x00000004071f7824 */ /* 0x000fe400078e021d */
[----:B------:R0:W-:Y:S01]  /*4c00*/  STL.64 [R1+0x160], R10 ;  /* 0x0001600a01007387 */ /* 0x0001e20000100a00 */
[----:B------:R-:W-:-:S02]  /*4c10*/  LEA.HI.X.SX32 R19, R33, R0, 0x1, P1 ;  /* 0x0000000021137211 */ /* 0x000fc400008f0eff */
[-C--:B------:R-:W-:Y:S02]  /*4c20*/  LEA R20, P1, R39, R6.reuse, 0x1 ;  /* 0x0000000627147211 */ /* 0x080fe400078208ff */
[----:B-1----:R-:W-:Y:S01]  /*4c30*/  LEA R16, P2, R35, R6, 0x1 ;  /* 0x0000000623107211 */ /* 0x002fe200078408ff */
[----:B------:R1:W-:Y:S01]  /*4c40*/  STL.64 [R1+0x158], R18 ;  /* 0x0001581201007387 */ /* 0x0003e20000100a00 */
[-C--:B------:R-:W-:Y:S02]  /*4c50*/  LEA.HI.X.SX32 R21, R39, R0.reuse, 0x1, P1 ;  /* 0x0000000027157211 */ /* 0x080fe400008f0eff */
[----:B------:R-:W-:Y:S02]  /*4c60*/  LEA.HI.X.SX32 R17, R35, R0, 0x1, P2 ;  /* 0x0000000023117211 */ /* 0x000fe400010f0eff */
[-C--:B0-----:R-:W-:Y:S02]  /*4c70*/  LEA R10, P3, R37, R6.reuse, 0x1 ;  /* 0x00000006250a7211 */ /* 0x081fe400078608ff */
[----:B------:R-:W-:Y:S01]  /*4c80*/  LEA R32, P1, R45, R6, 0x1 ;  /* 0x000000062d207211 */ /* 0x000fe200078208ff */
[----:B------:R0:W-:Y:S01]  /*4c90*/  STL.64 [R1+0x150], R16 ;  /* 0x0001501001007387 */ /* 0x0001e20000100a00 */
[----:B------:R-:W-:-:S02]  /*4ca0*/  LEA.HI.X.SX32 R11, R37, R0, 0x1, P3 ;  /* 0x00000000250b7211 */ /* 0x000fc400018f0eff */
[----:B------:R-:W-:Y:S02]  /*4cb0*/  LEA.HI.X.SX32 R33, R45, R0, 0x1, P1 ;  /* 0x000000002d217211 */ /* 0x000fe400008f0eff */
[-C--:B-1----:R-:W-:Y:S01]  /*4cc0*/  LEA R18, P2, R41, R6.reuse, 0x1 ;  /* 0x0000000629127211 */ /* 0x082fe200078408ff */
[----:B------:R1:W-:Y:S01]  /*4cd0*/  STL.64 [R1+0x148], R10 ;  /* 0x0001480a01007387 */ /* 0x0003e20000100a00 */
[----:B------:R-:W-:Y:S02]  /*4ce0*/  LEA R34, P1, R13, R6, 0x1 ;  /* 0x000000060d227211 */ /* 0x000fe400078208ff */
[-C--:B------:R-:W-:Y:S01]  /*4cf0*/  LEA.HI.X.SX32 R19, R41, R0.reuse, 0x1, P2 ;  /* 0x0000000029137211 */ /* 0x080fe200010f0eff */
[----:B------:R2:W-:Y:S01]  /*4d00*/  STL.64 [R1+0x140], R20 ;  /* 0x0001401401007387 */ /* 0x0005e20000100a00 */
[----:B------:R-:W-:Y:S01]  /*4d10*/  LEA.HI.X.SX32 R35, R13, R0, 0x1, P1 ;  /* 0x000000000d237211 */ /* 0x000fe200008f0eff */
[----:B0-----:R-:W-:Y:S02]  /*4d20*/  IMAD R17, R7, 0x4, R31 ;  /* 0x0000000407117824 */ /* 0x001fe400078e021f */
[----:B------:R0:W-:Y:S01]  /*4d30*/  STL.64 [R1+0x138], R18 ;  /* 0x0001381201007387 */ /* 0x0001e20000100a00 */
[----:B-1----:R-:W-:-:S04]  /*4d40*/  LEA R10, P3, R43, R6, 0x1 ;  /* 0x000000062b0a7211 */ /* 0x002fc800078608ff */
[----:B------:R-:W-:Y:S02]  /*4d50*/  LEA.HI.X.SX32 R11, R43, R0, 0x1, P3 ;  /* 0x000000002b0b7211 */ /* 0x000fe400018f0eff */
[----:B--2---:R-:W-:Y:S02]  /*4d60*/  LEA R21, R7, R17, 0x2 ;  /* 0x0000001107157211 */ /* 0x004fe400078e10ff */
[----:B0-----:R-:W-:Y:S01]  /*4d70*/  LEA R18, P2, R5, R6, 0x1 ;  /* 0x0000000605127211 */ /* 0x001fe200078408ff */
[----:B------:R0:W-:Y:S02]  /*4d80*/  STL.64 [R1+0x130], R10 ;  /* 0x0001300a01007387 */ /* 0x0001e40000100a00 */
[----:B------:R-:W-:Y:S01]  /*4d90*/  IMAD R23, R7, 0x4, R21 ;  /* 0x0000000407177824 */ /* 0x000fe200078e0215 */
[----:B------:R-:W-:Y:S01]  /*4da0*/  LEA.HI.X.SX32 R19, R5, R0, 0x1, P2 ;  /* 0x0000000005137211 */ /* 0x000fe200010f0eff */
[----:B------:R1:W-:Y:S02]  /*4db0*/  STL.64 [R1+0x128], R32 ;  /* 0x0001282001007387 */ /* 0x0003e40000100a00 */
[----:B------:R-:W-:-:S02]  /*4dc0*/  IMAD R5, R7, 0x4, R23 ;  /* 0x0000000407057824 */ /* 0x000fc400078e0217 */
[----:B------:R2:W-:Y:S01]  /*4dd0*/  STL.64 [R1+0x120], R18 ;  /* 0x0001201201007387 */ /* 0x0005e20000100a00 */
[----:B0-----:R-:W-:-:S04]  /*4de0*/  LEA R10, P3, R9, R6, 0x1 ;  /* 0x00000006090a7211 */ /* 0x001fc800078608ff */
[----:B------:R-:W-:Y:S02]  /*4df0*/  LEA.HI.X.SX32 R11, R9, R0, 0x1, P3 ;  /* 0x00000000090b7211 */ /* 0x000fe400018f0eff */
[-C--:B-1----:R-:W-:Y:S02]  /*4e00*/  LEA R32, P2, R47, R6.reuse, 0x1 ;  /* 0x000000062f207211 */ /* 0x082fe400078408ff */
[----:B--2---:R-:W-:Y:S01]  /*4e10*/  LEA R18, P3, R15, R6, 0x1 ;  /* 0x000000060f127211 */ /* 0x004fe200078608ff */
[----:B------:R0:W-:Y:S01]  /*4e20*/  STL.64 [R1+0x118], R10 ;  /* 0x0001180a01007387 */ /* 0x0001e20000100a00 */
[-C--:B------:R-:W-:Y:S02]  /*4e30*/  LEA.HI.X.SX32 R33, R47, R0.reuse, 0x1, P2 ;  /* 0x000000002f217211 */ /* 0x080fe400010f0eff */
[----:B------:R-:W-:Y:S02]  /*4e40*/  LEA.HI.X.SX32 R19, R15, R0, 0x1, P3 ;  /* 0x000000000f137211 */ /* 0x000fe400018f0eff */
[----:B------:R-:W-:-:S03]  /*4e50*/  LEA R12, P3, R51, R6, 0x1 ;  /* 0x00000006330c7211 */ /* 0x000fc600078608ff */
[----:B------:R1:W-:Y:S01]  /*4e60*/  STL.64 [R1+0x100], R18 ;  /* 0x0001001201007387 */ /* 0x0003e20000100a00 */
[----:B------:R-:W-:Y:S02]  /*4e70*/  LEA.HI.X.SX32 R13, R51, R0, 0x1, P3 ;  /* 0x00000000330d7211 */ /* 0x000fe400018f0eff */
[----:B------:R-:W-:Y:S01]  /*4e80*/  LEA R24, P3, R31, R6, 0x1 ;  /* 0x000000061f187211 */ /* 0x000fe200078608ff */
[----:B------:R2:W-:Y:S01]  /*4e90*/  STL.64 [R1+0x110], R34 ;  /* 0x0001102201007387 */ /* 0x0005e20000100a00 */
[----:B0-----:R-:W-:-:S03]  /*4ea0*/  LEA R11, R7, R5, 0x2 ;  /* 0x00000005070b7211 */ /* 0x001fc600078e10ff */
[----:B------:R0:W-:Y:S04]  /*4eb0*/  STL.64 [R1+0x108], R32 ;  /* 0x0001082001007387 */ /* 0x0001e80000100a00 */
[----:B------:R3:W-:Y:S01]  /*4ec0*/  STL.64 [R1+0xe8], R12 ;  /* 0x0000e80c01007387 */ /* 0x0007e20000100a00 */
[----:B-1----:R-:W-:Y:S01]  /*4ed0*/  IMAD R19, R7, 0x4, R11 ;  /* 0x0000000407137824 */ /* 0x002fe200078e020b */
[----:B--2---:R-:W-:-:S03]  /*4ee0*/  LEA R34, P1, R49, R6, 0x1 ;  /* 0x0000000631227211 */ /* 0x004fc600078208ff */
[----:B------:R-:W-:Y:S01]  /*4ef0*/  IMAD R9, R7, 0x4, R19 ;  /* 0x0000000407097824 */ /* 0x000fe200078e0213 */
[----:B0-----:R-:W-:Y:S02]  /*4f00*/  LEA R32, P2, R25, R6, 0x1 ;  /* 0x0000000619207211 */ /* 0x001fe400078408ff */
[-C--:B------:R-:W-:Y:S02]  /*4f10*/  LEA.HI.X.SX32 R35, R49, R0.reuse, 0x1, P1 ;  /* 0x0000000031237211 */ /* 0x080fe400008f0eff */
[-C--:B------:R-:W-:Y:S02]  /*4f20*/  LEA.HI.X.SX32 R33, R25, R0.reuse, 0x1, P2 ;  /* 0x0000000019217211 */ /* 0x080fe400010f0eff */
[----:B------:R-:W-:Y:S01]  /*4f30*/  LEA.HI.X.SX32 R25, R31, R0, 0x1, P3 ;  /* 0x000000001f197211 */ /* 0x000fe200018f0eff */
[----:B------:R0:W-:Y:S01]  /*4f40*/  STL.64 [R1+0xf8], R34 ;  /* 0x0000f82201007387 */ /* 0x0001e20000100a00 */
[----:B---3--:R-:W-:Y:S01]  /*4f50*/  LEA R13, R7, R9, 0x2 ;  /* 0x00000009070d7211 */ /* 0x008fe200078e10ff */
[----:B------:R-:W-:-:S02]  /*4f60*/  IMAD.MOV.U32 R31, RZ, RZ, -0x800000 ;  /* 0xff800000ff1f7424 */ /* 0x000fc400078e00ff */
[----:B------:R1:W-:Y:S02]  /*4f70*/  STL.64 [R1+0xf0], R32 ;  /* 0x0000f02001007387 */ /* 0x0003e40000100a00 */
[----:B------:R-:W-:-:S04]  /*4f80*/  IMAD R15, R7, 0x4, R13 ;  /* 0x00000004070f7824 */ /* 0x000fc800078e020d */
[----:B------:R-:W-:Y:S01]  /*4f90*/  IMAD R2, R7, 0x4, R15 ;  /* 0x0000000407027824 */ /* 0x000fe200078e020f */
[----:B0-----:R-:W-:-:S04]  /*4fa0*/  LEA R34, P1, R27, R6, 0x1 ;  /* 0x000000061b227211 */ /* 0x001fc800078208ff */
[----:B------:R-:W-:Y:S02]  /*4fb0*/  LEA R10, R7, R2, 0x2 ;  /* 0x00000002070a7211 */ /* 0x000fe400078e10ff */
[----:B-1----:R-:W-:Y:S02]  /*4fc0*/  LEA R32, P2, R29, R6, 0x1 ;  /* 0x000000061d207211 */ /* 0x002fe400078408ff */
[-C--:B------:R-:W-:Y:S01]  /*4fd0*/  LEA.HI.X.SX32 R35, R27, R0.reuse, 0x1, P1 ;  /* 0x000000001b237211 */ /* 0x080fe200008f0eff */
[----:B------:R-:W-:Y:S01]  /*4fe0*/  IMAD R12, R7, 0x4, R10 ;  /* 0x00000004070c7824 */ /* 0x000fe200078e020a */
[----:B------:R-:W-:Y:S02]  /*4ff0*/  LEA.HI.X.SX32 R33, R29, R0, 0x1, P2 ;  /* 0x000000001d217211 */ /* 0x000fe400010f0eff */
[-C--:B------:R-:W-:Y:S01]  /*5000*/  LEA R28, P1, R17, R6.reuse, 0x1 ;  /* 0x00000006111c7211 */ /* 0x080fe200078208ff */
[----:B------:R-:W-:Y:S01]  /*5010*/  STL.64 [R1+0xe0], R34 ;  /* 0x0000e02201007387 */ /* 0x000fe20000100a00 */
[----:B------:R-:W-:Y:S01]  /*5020*/  LEA R26, P2, R21, R6, 0x1 ;  /* 0x00000006151a7211 */ /* 0x000fe200078408ff */
[----:B------:R-:W-:Y:S01]  /*5030*/  IMAD R4, R7, 0x4, R12 ;  /* 0x0000000407047824 */ /* 0x000fe200078e020c */
[-C--:B------:R-:W-:Y:S01]  /*5040*/  LEA.HI.X.SX32 R29, R17, R0.reuse, 0x1, P1 ;  /* 0x00000000111d7211 */ /* 0x080fe200008f0eff */
[----:B------:R0:W-:Y:S01]  /*5050*/  STL.64 [R1+0xd8], R32 ;  /* 0x0000d82001007387 */ /* 0x0001e20000100a00 */
[----:B------:R-:W-:-:S02]  /*5060*/  LEA.HI.X.SX32 R27, R21, R0, 0x1, P2 ;  /* 0x00000000151b7211 */ /* 0x000fc400010f0eff */
[C---:B------:R-:W-:Y:S01]  /*5070*/  LEA R20, P2, R11.reuse, R6, 0x1 ;  /* 0x000000060b147211 */ /* 0x040fe200078408ff */
[----:B------:R1:W-:Y:S03]  /*5080*/  STL.64 [R1+0xd0], R24 ;  /* 0x0000d01801007387 */ /* 0x0003e60000100a00 */
[----:B------:R-:W-:Y:S01]  /*5090*/  LEA.HI.X.SX32 R21, R11, R0, 0x1, P2 ;  /* 0x000000000b157211 */ /* 0x000fe200010f0eff */
[----:B------:R2:W-:Y:S01]  /*50a0*/  STL.64 [R1+0xc8], R28 ;  /* 0x0000c81c01007387 */ /* 0x0005e20000100a00 */
[----:B0-----:R-:W-:Y:S02]  /*50b0*/  MOV R32, 0xff800000 ;  /* 0xff80000000207802 */ /* 0x001fe40000000f00 */
[----:B-1----:R-:W-:-:S04]  /*50c0*/  LEA R24, P3, R23, R6, 0x1 ;  /* 0x0000000617187211 */ /* 0x002fc800078608ff */
[----:B------:R-:W-:Y:S01]  /*50d0*/  LEA.HI.X.SX32 R25, R23, R0, 0x1, P3 ;  /* 0x0000000017197211 */ /* 0x000fe200018f0eff */
[----:B--2---:R-:W-:Y:S01]  /*50e0*/  IMAD R28, R3, 0x1d, RZ ;  /* 0x0000001d031c7824 */ /* 0x004fe200078e02ff */
[----:B------:R-:W-:Y:S01]  /*50f0*/  LEA R16, P3, R19, R6, 0x1 ;  /* 0x0000000613107211 */ /* 0x000fe200078608ff */
[----:B------:R-:W-:Y:S02]  /*5100*/  IMAD R29, R3, 0x1e, RZ ;  /* 0x0000001e031d7824 */ /* 0x000fe400078e02ff */
[----:B------:R0:W-:Y:S01]  /*5110*/  STL.64 [R1+0xb8], R24 ;  /* 0x0000b81801007387 */ /* 0x0001e20000100a00 */
[----:B------:R-:W-:-:S03]  /*5120*/  LEA.HI.X.SX32 R17, R19, R0, 0x1, P3 ;  /* 0x0000000013117211 */ /* 0x000fc600018f0eff */
[----:B------:R1:W-:Y:S01]  /*5130*/  STL.64 [R1+0xc0], R26 ;  /* 0x0000c01a01007387 */ /* 0x0003e20000100a00 */
[----:B0-----:R-:W-:-:S04]  /*5140*/  LEA R24, P1, R5, R6, 0x1 ;  /* 0x0000000605187211 */ /* 0x001fc800078208ff */
[----:B------:R-:W-:Y:S01]  /*5150*/  LEA.HI.X.SX32 R25, R5, R0, 0x1, P1 ;  /* 0x0000000005197211 */ /* 0x000fe200008f0eff */
[----:B-1----:R-:W-:Y:S01]  /*5160*/  IMAD R26, R3, 0x1b, RZ ;  /* 0x0000001b031a7824 */ /* 0x002fe200078e02ff */
[----:B------:R-:W-:Y:S01]  /*5170*/  LEA R22, P1, R9, R6, 0x1 ;  /* 0x0000000609167211 */ /* 0x000fe200078208ff */
[----:B------:R-:W-:Y:S01]  /*5180*/  IMAD R27, R3, 0x1c, RZ ;  /* 0x0000001c031b7824 */ /* 0x000fe200078e02ff */
[----:B------:R-:W-:Y:S01]  /*5190*/  LEA R5, R7, R4, 0x2 ;  /* 0x0000000407057211 */ /* 0x000fe200078e10ff */
[----:B------:R0:W-:Y:S01]  /*51a0*/  STL.64 [R1+0xb0], R24 ;  /* 0x0000b01801007387 */ /* 0x0001e20000100a00 */
[----:B------:R-:W-:-:S03]  /*51b0*/  LEA.HI.X.SX32 R23, R9, R0, 0x1, P1 ;  /* 0x0000000009177211 */ /* 0x000fc600008f0eff */
[----:B------:R1:W-:Y:S01]  /*51c0*/  STL.64 [R1+0xa8], R20 ;  /* 0x0000a81401007387 */ /* 0x0003e20000100a00 */
[----:B------:R-:W-:-:S03]  /*51d0*/  IMAD R11, R7, 0x4, R5 ;  /* 0x00000004070b7824 */ /* 0x000fc600078e0205 */
[----:B------:R2:W-:Y:S01]  /*51e0*/  STL.64 [R1+0xa0], R16 ;  /* 0x0000a01001007387 */ /* 0x0005e20000100a00 */
[----:B------:R-:W-:-:S03]  /*51f0*/  IMAD R8, R7, 0x4, R11 ;  /* 0x0000000407087824 */ /* 0x000fc600078e020b */
[----:B------:R3:W-:Y:S01]  /*5200*/  STL.64 [R1+0x98], R22 ;  /* 0x0000981601007387 */ /* 0x0007e20000100a00 */
[----:B0-----:R-:W-:Y:S01]  /*5210*/  IMAD R24, R3, 0x19, RZ ;  /* 0x0000001903187824 */ /* 0x001fe200078e02ff */
[----:B------:R-:W-:Y:S01]  /*5220*/  LEA R9, R7, R8, 0x2 ;  /* 0x0000000807097211 */ /* 0x000fe200078e10ff */
[----:B------:R-:W-:Y:S01]  /*5230*/  IMAD R25, R3, 0x1a, RZ ;  /* 0x0000001a03197824 */ /* 0x000fe200078e02ff */
[-C--:B-1----:R-:W-:Y:S02]  /*5240*/  LEA R20, P2, R13, R6.reuse, 0x1 ;  /* 0x000000060d147211 */ /* 0x082fe400078408ff */
[----:B--2---:R-:W-:Y:S02]  /*5250*/  LEA R16, P3, R15, R6, 0x1 ;  /* 0x000000060f107211 */ /* 0x004fe400078608ff */
[-C--:B------:R-:W-:Y:S02]  /*5260*/  LEA.HI.X.SX32 R21, R13, R0.reuse, 0x1, P2 ;  /* 0x000000000d157211 */ /* 0x080fe400010f0eff */
[----:B------:R-:W-:Y:S01]  /*5270*/  LEA.HI.X.SX32 R17, R15, R0, 0x1, P3 ;  /* 0x000000000f117211 */ /* 0x000fe200018f0eff */
[C---:B---3--:R-:W-:Y:S01]  /*5280*/  IMAD R22, R3.reuse, 0x17, RZ ;  /* 0x0000001703167824 */ /* 0x048fe200078e02ff */
[----:B------:R-:W-:Y:S01]  /*5290*/  LEA R18, P2, R10, R6, 0x1 ;  /* 0x000000060a127211 */ /* 0x000fe200078408ff */
[----:B------:R0:W-:Y:S01]  /*52a0*/  STL.64 [R1+0x90], R20 ;  /* 0x0000901401007387 */ /* 0x0001e20000100a00 */
[----:B------:R-:W-:-:S02]  /*52b0*/  IMAD R23, R3, 0x18, RZ ;  /* 0x0000001803177824 */ /* 0x000fc400078e02ff */
[----:B------:R-:W-:Y:S01]  /*52c0*/  LEA.HI.X.SX32 R19, R10, R0, 0x1, P2 ;  /* 0x000000000a137211 */ /* 0x000fe200010f0eff */
[----:B------:R1:W-:Y:S01]  /*52d0*/  STL.64 [R1+0x88], R16 ;  /* 0x0000881001007387 */ /* 0x0003e20000100a00 */
[C---:B------:R-:W-:Y:S01]  /*52e0*/  IMAD R10, R7.reuse, 0x4, R9 ;  /* 0x00000004070a7824 */ /* 0x040fe200078e0209 */
[-C--:B0-----:R-:W-:Y:S02]  /*52f0*/  LEA R20, P1, R2, R6.reuse, 0x1 ;  /* 0x0000000602147211 */ /* 0x081fe400078208ff */
[----:B-1----:R-:W-:Y:S02]  /*5300*/  LEA R16, P3, R12, R6, 0x1 ;  /* 0x000000060c107211 */ /* 0x002fe400078608ff */
[-C--:B------:R-:W-:Y:S01]  /*5310*/  LEA.HI.X.SX32 R21, R2, R0.reuse, 0x1, P1 ;  /* 0x0000000002157211 */ /* 0x080fe200008f0eff */
[----:B------:R-:W-:Y:S01]  /*5320*/  IMAD R2, R7, 0x4, R10 ;  /* 0x0000000407027824 */ /* 0x000fe200078e020a */
[----:B------:R-:W-:Y:S02]  /*5330*/  LEA.HI.X.SX32 R17, R12, R0, 0x1, P3 ;  /* 0x000000000c117211 */ /* 0x000fe400018f0eff */
[C---:B------:R-:W-:Y:S01]  /*5340*/  LEA R14, P3, R11.reuse, R6, 0x1 ;  /* 0x000000060b0e7211 */ /* 0x040fe200078608ff */
[----:B------:R0:W-:Y:S03]  /*5350*/  STL.64 [R1+0x80], R20 ;  /* 0x0000801401007387 */ /* 0x0001e60000100a00 */
[----:B------:R-:W-:Y:S01]  /*5360*/  LEA.HI.X.SX32 R15, R11, R0, 0x1, P3 ;  /* 0x000000000b0f7211 */ /* 0x000fe200018f0eff */
[----:B------:R1:W-:Y:S01]  /*5370*/  STL.64 [R1+0x78], R18 ;  /* 0x0000781201007387 */ /* 0x0003e20000100a00 */
[----:B------:R-:W-:Y:S01]  /*5380*/  LEA R12, P3, R10, R6, 0x1 ;  /* 0x000000060a0c7211 */ /* 0x000fe200078608ff */
[----:B------:R-:W-:-:S02]  /*5390*/  IMAD R11, R3, 0xc, RZ ;  /* 0x0000000c030b7824 */ /* 0x000fc400078e02ff */
[----:B------:R2:W-:Y:S01]  /*53a0*/  STL.64 [R1+0x70], R16 ;  /* 0x0000701001007387 */ /* 0x0005e20000100a00 */
[----:B------:R-:W-:Y:S01]  /*53b0*/  LEA.HI.X.SX32 R13, R10, R0, 0x1, P3 ;  /* 0x000000000a0d7211 */ /* 0x000fe200018f0eff */
[C---:B------:R-:W-:Y:S02]  /*53c0*/  IMAD R10, R3.reuse, 0xb, RZ ;  /* 0x0000000b030a7824 */ /* 0x040fe400078e02ff */
[C---:B0-----:R-:W-:Y:S02]  /*53d0*/  IMAD R20, R3.reuse, 0x15, RZ ;  /* 0x0000001503147824 */ /* 0x041fe400078e02ff */
[----:B------:R-:W-:Y:S01]  /*53e0*/  IMAD R21, R3, 0x16, RZ ;  /* 0x0000001603157824 */ /* 0x000fe200078e02ff */
[CC--:B-1----:R-:W-:Y:S02]  /*53f0*/  LEA R18, P1, R4.reuse, R6.reuse, 0x1 ;  /* 0x0000000604127211 */ /* 0x0c2fe400078208ff */
[----:B--2---:R-:W-:Y:S02]  /*5400*/  LEA R16, P2, R5, R6, 0x1 ;  /* 0x0000000605107211 */ /* 0x004fe400078408ff */
[----:B------:R-:W-:-:S02]  /*5410*/  LEA.HI.X.SX32 R19, R4, R0, 0x1, P1 ;  /* 0x0000000004137211 */ /* 0x000fc400008f0eff */
[----:B------:R-:W-:Y:S02]  /*5420*/  LEA.HI.X.SX32 R17, R5, R0, 0x1, P2 ;  /* 0x0000000005117211 */ /* 0x000fe400010f0eff */
[C---:B------:R-:W-:Y:S01]  /*5430*/  LEA R4, R7.reuse, R2, 0x2 ;  /* 0x0000000207047211 */ /* 0x040fe200078e10ff */
[----:B------:R0:W-:Y:S04]  /*5440*/  STL.64 [R1+0x68], R18 ;  /* 0x0000681201007387 */ /* 0x0001e80000100a00 */
[----:B------:R1:W-:Y:S01]  /*5450*/  STL.64 [R1+0x60], R16 ;  /* 0x0000601001007387 */ /* 0x0003e20000100a00 */
[----:B------:R-:W-:-:S03]  /*5460*/  IMAD R5, R7, 0x4, R4 ;  /* 0x0000000407057824 */ /* 0x000fc600078e0204 */
[----:B------:R2:W-:Y:S01]  /*5470*/  STL.64 [R1+0x58], R14 ;  /* 0x0000580e01007387 */ /* 0x0005e20000100a00 */
[----:B------:R-:W-:Y:S02]  /*5480*/  IMAD R7, R7, 0x4, R5 ;  /* 0x0000000407077824 */ /* 0x000fe400078e0205 */
[C---:B0-----:R-:W-:Y:S02]  /*5490*/  IMAD R18, R3.reuse, 0x13, RZ ;  /* 0x0000001303127824 */ /* 0x041fe400078e02ff */
[----:B------:R-:W-:Y:S01]  /*54a0*/  IMAD R19, R3, 0x14, RZ ;  /* 0x0000001403137824 */ /* 0x000fe200078e02ff */
[CC--:B-1----:R-:W-:Y:S02]  /*54b0*/  LEA R16, P1, R8.reuse, R6.reuse, 0x1 ;  /* 0x0000000608107211 */ /* 0x0c2fe400078208ff */
[----:B--2---:R-:W-:Y:S02]  /*54c0*/  LEA R14, P2, R9, R6, 0x1 ;  /* 0x00000006090e7211 */ /* 0x004fe400078408ff */
[----:B------:R-:W-:-:S02]  /*54d0*/  LEA.HI.X.SX32 R17, R8, R0, 0x1, P1 ;  /* 0x0000000008117211 */ /* 0x000fc400008f0eff */
[----:B------:R-:W-:Y:S02]  /*54e0*/  LEA.HI.X.SX32 R15, R9, R0, 0x1, P2 ;  /* 0x00000000090f7211 */ /* 0x000fe400010f0eff */
[C---:B------:R-:W-:Y:S01]  /*54f0*/  LEA R8, P4, R7.reuse, R6, 0x1 ;  /* 0x0000000607087211 */ /* 0x040fe200078808ff */
[----:B------:R0:W-:Y:S03]  /*5500*/  STL.64 [R1+0x50], R16 ;  /* 0x0000501001007387 */ /* 0x0001e60000100a00 */
[----:B------:R-:W-:Y:S01]  /*5510*/  LEA.HI.X.SX32 R9, R7, R0, 0x1, P4 ;  /* 0x0000000007097211 */ /* 0x000fe200020f0eff */
[----:B------:R1:W-:Y:S01]  /*5520*/  STL.64 [R1+0x48], R14 ;  /* 0x0000480e01007387 */ /* 0x0003e20000100a00 */
[----:B------:R-:W-:-:S03]  /*5530*/  SHF.L.U32 R7, R3, 0x3, RZ ;  /* 0x0000000303077819 */ /* 0x000fc600000006ff */
[----:B------:R2:W-:Y:S01]  /*5540*/  STL.64 [R1+0x40], R12 ;  /* 0x0000400c01007387 */ /* 0x0005e20000100a00 */
[-C--:B0-----:R-:W-:Y:S02]  /*5550*/  LEA R16, P1, R2, R6.reuse, 0x1 ;  /* 0x0000000602107211 */ /* 0x081fe400078208ff */
[----:B-1----:R-:W-:Y:S02]  /*5560*/  LEA R14, P2, R4, R6, 0x1 ;  /* 0x00000006040e7211 */ /* 0x002fe400078408ff */
[----:B------:R-:W-:Y:S01]  /*5570*/  LEA.HI.X.SX32 R17, R2, R0, 0x1, P1 ;  /* 0x0000000002117211 */ /* 0x000fe200008f0eff */
[----:B------:R-:W-:Y:S01]  /*5580*/  IMAD.MOV.U32 R2, RZ, RZ, 0x3f800000 ;  /* 0x3f800000ff027424 */ /* 0x000fe200078e00ff */
[----:B--2---:R-:W-:Y:S01]  /*5590*/  LEA R12, P3, R5, R6, 0x1 ;  /* 0x00000006050c7211 */ /* 0x004fe200078608ff */
[----:B------:R-:W-:Y:S01]  /*55a0*/  IMAD R6, R3, 0x7, RZ ;  /* 0x0000000703067824 */ /* 0x000fe200078e02ff */
[-C--:B------:R-:W-:Y:S01]  /*55b0*/  LEA.HI.X.SX32 R15, R4, R0.reuse, 0x1, P2 ;  /* 0x00000000040f7211 */ /* 0x080fe200010f0eff */
[----:B------:R0:W-:Y:S01]  /*55c0*/  STL.64 [R1+0x38], R16 ;  /* 0x0000381001007387 */ /* 0x0001e20000100a00 */
[----:B------:R-:W-:Y:S01]  /*55d0*/  LEA.HI.X.SX32 R13, R5, R0, 0x1, P3 ;  /* 0x00000000050d7211 */ /* 0x000fe200018f0eff */
[----:B------:R-:W-:-:S02]  /*55e0*/  IMAD R4, R3, 0x5, RZ ;  /* 0x0000000503047824 */ /* 0x000fc400078e02ff */
[----:B------:R1:W-:Y:S01]  /*55f0*/  STL.64 [R1+0x30], R14 ;  /* 0x0000300e01007387 */ /* 0x0003e20000100a00 */
[----:B------:R-:W-:Y:S02]  /*5600*/  IMAD R5, R3, 0x6, RZ ;  /* 0x0000000603057824 */ /* 0x000fe400078e02ff */
[----:B------:R-:W-:Y:S01]  /*5610*/  IMAD.MOV.U32 R0, RZ, RZ, RZ ;  /* 0x000000ffff007224 */ /* 0x000fe200078e00ff */
[----:B------:R2:W-:Y:S01]  /*5620*/  STL.64 [R1+0x28], R12 ;  /* 0x0000280c01007387 */ /* 0x0005e20000100a00 */
[----:B------:R-:W-:-:S03]  /*5630*/  IMAD.WIDE R34, R5, 0x2, R214 ;  /* 0x0000000205227825 */ /* 0x000fc600078e02d6 */
[----:B------:R3:W-:Y:S01]  /*5640*/  STL.64 [R1+0x20], R8 ;  /* 0x0000200801007387 */ /* 0x0007e20000100a00 */
[C---:B0-----:R-:W-:Y:S02]  /*5650*/  IMAD R16, R3.reuse, 0x11, RZ ;  /* 0x0000001103107824 */ /* 0x041fe400078e02ff */
[C---:B------:R-:W-:Y:S01]  /*5660*/  IMAD R17, R3.reuse, 0x12, RZ ;  /* 0x0000001203117824 */ /* 0x040fe200078e02ff */
[----:B------:R0:W-:Y:S01]  /*5670*/  STL [R1+0x1c], R2 ;  /* 0x00001c0201007387 */ /* 0x0001e20000100800 */
[C---:B-1----:R-:W-:Y:S02]  /*5680*/  IMAD R14, R3.reuse, 0xf, RZ ;  /* 0x0000000f030e7824 */ /* 0x042fe400078e02ff */
[C---:B------:R-:W-:Y:S01]  /*5690*/  IMAD.SHL.U32 R15, R3.reuse, 0x10, RZ ;  /* 0x00000010030f7824 */ /* 0x040fe200078e00ff */
[----:B------:R-:W-:Y:S01]  /*56a0*/  STL [R1], R30 ;  /* 0x0000001e01007387 */ /* 0x000fe20000100800 */
[C---:B--2---:R-:W-:Y:S02]  /*56b0*/  IMAD R12, R3.reuse, 0xd, RZ ;  /* 0x0000000d030c7824 */ /* 0x044fe400078e02ff */
[C---:B------:R-:W-:Y:S01]  /*56c0*/  IMAD R13, R3.reuse, 0xe, RZ ;  /* 0x0000000e030d7824 */ /* 0x040fe200078e02ff */
[----:B------:R1:W-:Y:S01]  /*56d0*/  STL [R1+0x4], R32 ;  /* 0x0000042001007387 */ /* 0x0003e20000100800 */
[----:B---3--:R-:W-:-:S02]  /*56e0*/  IMAD R8, R3, 0x9, RZ ;  /* 0x0000000903087824 */ /* 0x008fc400078e02ff */
[C---:B------:R-:W-:Y:S01]  /*56f0*/  IMAD R9, R3.reuse, 0xa, RZ ;  /* 0x0000000a03097824 */ /* 0x040fe200078e02ff */
[----:B------:R2:W-:Y:S01]  /*5700*/  STL [R1+0x8], R31 ;  /* 0x0000081f01007387 */ /* 0x0005e20000100800 */
[----:B------:R-:W-:Y:S02]  /*5710*/  IMAD R3, R3, 0x1f, RZ ;  /* 0x0000001f03037824 */ /* 0x000fe400078e02ff */
[----:B0-----:R-:W-:Y:S01]  /*5720*/  IMAD.MOV.U32 R2, RZ, RZ, RZ ;  /* 0x000000ffff027224 */ /* 0x001fe200078e00ff */
[----:B------:R0:W-:Y:S01]  /*5730*/  STL [R1+0xc], R30 ;  /* 0x00000c1e01007387 */ /* 0x0001e20000100800 */
[----:B-1----:R-:W-:Y:S01]  /*5740*/  IMAD.MOV.U32 R32, RZ, RZ, 0x3f800000 ;  /* 0x3f800000ff207424 */ /* 0x002fe200078e00ff */
[----:B--2---:R-:W-:-:S04]  /*5750*/  MOV R31, 0x3f800000 ;  /* 0x3f800000001f7802 */ /* 0x004fc80000000f00 */
[----:B------:R1:W-:Y:S01]  /*5760*/  STL [R1+0x18], R32 ;  /* 0x0000182001007387 */ /* 0x0003e20000100800 */
[----:B0-----:R-:W-:-:S03]  /*5770*/  IMAD.MOV.U32 R30, RZ, RZ, 0x3f800000 ;  /* 0x3f800000ff1e7424 */ /* 0x001fc600078e00ff */
[----:B------:R-:W-:Y:S04]  /*5780*/  STL [R1+0x14], R31 ;  /* 0x0000141f01007387 */ /* 0x000fe80000100800 */
[----:B------:R0:W-:Y:S01]  /*5790*/  STL [R1+0x10], R30 ;  /* 0x0000101e01007387 */ /* 0x0001e20000100800 */
[----:B-1----:R-:W-:-:S04]  /*57a0*/  IMAD.WIDE R32, R4, 0x2, R212 ;  /* 0x0000000204207825 */ /* 0x002fc800078e02d4 */
[----:B0-----:R-:W-:-:S05]  /*57b0*/  IMAD.WIDE R30, R4, 0x2, R214 ;  /* 0x00000002041e7825 */ /* 0x001fca00078e02d6 */
[----:B------:R0:W-:Y:S04]  /*57c0*/  STL.64 [R1+0x780], R30 ;  /* 0x0007801e01007387 */ /* 0x0001e80000100a00 */
[----:B------:R1:W-:Y:S04]  /*57d0*/  STL.64 [R1+0x778], R32 ;  /* 0x0007782001007387 */ /* 0x0003e80000100a00 */
[----:B------:R2:W-:Y:S01]  /*57e0*/  STL.64 [R1+0x760], R34 ;  /* 0x0007602201007387 */ /* 0x0005e20000100a00 */
[----:B0-----:R-:W-:-:S04]  /*57f0*/  IMAD.WIDE R30, R5, 0x2, R212 ;  /* 0x00000002051e7825 */ /* 0x001fc800078e02d4 */
[C---:B-1----:R-:W-:Y:S01]  /*5800*/  IMAD.WIDE R32, R6.reuse, 0x2, R214 ;  /* 0x0000000206207825 */ /* 0x042fe200078e02d6 */
[----:B------:R0:W-:Y:S03]  /*5810*/  STL.64 [R1+0x758], R30 ;  /* 0x0007581e01007387 */ /* 0x0001e60000100a00 */
[----:B--2---:R-:W-:Y:S01]  /*5820*/  IMAD.WIDE R34, R6, 0x2, R212 ;  /* 0x0000000206227825 */ /* 0x004fe200078e02d4 */
[----:B------:R1:W-:Y:S04]  /*5830*/  STL.64 [R1+0x740], R32 ;  /* 0x0007402001007387 */ /* 0x0003e80000100a00 */
[----:B------:R2:W-:Y:S01]  /*5840*/  STL.64 [R1+0x738], R34 ;  /* 0x0007382201007387 */ /* 0x0005e20000100a00 */
[----:B0-----:R-:W-:-:S04]  /*5850*/  IMAD.WIDE R30, R7, 0x2, R214 ;  /* 0x00000002071e7825 */ /* 0x001fc800078e02d6 */
[----:B-1----:R-:W-:Y:S01]  /*5860*/  IMAD.WIDE R32, R7, 0x2, R212 ;  /* 0x0000000207207825 */ /* 0x002fe200078e02d4 */
[----:B------:R0:W-:Y:S03]  /*5870*/  STL.64 [R1+0x720], R30 ;  /* 0x0007201e01007387 */ /* 0x0001e60000100a00 */
[C---:B--2---:R-:W-:Y:S01]  /*5880*/  IMAD.WIDE R34, R8.reuse, 0x2, R214 ;  /* 0x0000000208227825 */ /* 0x044fe200078e02d6 */
        /* <DEDUP_REMOVED lines=71> */
[--C-:B--2---:R-:W-:Y:S01]  /*5d00*/  IMAD.WIDE R34, R4, 0x2, R210.reuse ;  /* 0x0000000204227825 */ /* 0x104fe200078e02d2 */
[----:B------:R1:W-:Y:S04]  /*5d10*/  STL.64 [R1+0x4d8], R32 ;  /* 0x0004d82001007387 */ /* 0x0003e80000100a00 */
[----:B------:R2:W-:Y:S01]  /*5d20*/  STL.64 [R1+0x770], R34 ;  /* 0x0007702201007387 */ /* 0x0005e20000100a00 */
[----:B0-----:R-:W-:-:S04]  /*5d30*/  IMAD.WIDE R30, R5, 0x2, R210 ;  /* 0x00000002051e7825 */ /* 0x001fc800078e02d2 */
[--C-:B-1----:R-:W-:Y:S01]  /*5d40*/  IMAD.WIDE R32, R6, 0x2, R210.reuse ;  /* 0x0000000206207825 */ /* 0x102fe200078e02d2 */
        /* <DEDUP_REMOVED lines=35> */
[----:B-1----:R-:W-:Y:S01]  /*5f80*/  IMAD.WIDE R32, R24, 0x2, R210 ;  /* 0x0000000218207825 */ /* 0x002fe200078e02d2 */
[----:B------:R0:W-:Y:S03]  /*5f90*/  STL.64 [R1+0x510], R30 ;  /* 0x0005101e01007387 */ /* 0x0001e60000100a00 */
[--C-:B--2---:R-:W-:Y:S01]  /*5fa0*/  IMAD.WIDE R34, R4, 0x2, R208.reuse ;  /* 0x0000000204227825 */ /* 0x104fe200078e02d0 */
[----:B------:R1:W-:Y:S04]  /*5fb0*/  STL.64 [R1+0x4f0], R32 ;  /* 0x0004f02001007387 */ /* 0x0003e80000100a00 */
[----:B------:R-:W-:Y:S01]  /*5fc0*/  STL.64 [R1+0x768], R34 ;  /* 0x0007682201007387 */ /* 0x000fe20000100a00 */
[----:B0-----:R-:W-:-:S04]  /*5fd0*/  IMAD.WIDE R30, R5, 0x2, R208 ;  /* 0x00000002051e7825 */ /* 0x001fc800078e02d0 */
[--C-:B-1----:R-:W-:Y:S01]  /*5fe0*/  IMAD.WIDE R32, R6, 0x2, R208.reuse ;  /* 0x0000000206207825 */ /* 0x102fe200078e02d0 */
[----:B------:R0:W-:Y:S03]  /*5ff0*/  STL.64 [R1+0x748], R30 ;  /* 0x0007481e01007387 */ /* 0x0001e60000100a00 */
[--C-:B------:R-:W-:Y:S01]  /*6000*/  IMAD.WIDE R4, R7, 0x2, R208.reuse ;  /* 0x0000000207047825 */ /* 0x100fe200078e02d0 */
[----:B------:R-:W-:Y:S03]  /*6010*/  STL.64 [R1+0x728], R32 ;  /* 0x0007282001007387 */ /* 0x000fe60000100a00 */
[--C-:B------:R-:W-:Y:S01]  /*6020*/  IMAD.WIDE R6, R9, 0x2, R208.reuse ;  /* 0x0000000209067825 */ /* 0x100fe200078e02d0 */
[----:B------:R1:W-:Y:S03]  /*6030*/  STL.64 [R1+0x708], R4 ;  /* 0x0007080401007387 */ /* 0x0003e60000100a00 */
[----:B0-----:R-:W-:-:S04]  /*6040*/  IMAD.WIDE R30, R8, 0x2, R208 ;  /* 0x00000002081e7825 */ /* 0x001fc800078e02d0 */
[--C-:B------:R-:W-:Y:S01]  /*6050*/  IMAD.WIDE R8, R11, 0x2, R208.reuse ;  /* 0x000000020b087825 */ /* 0x100fe200078e02d0 */
[----:B------:R-:W-:Y:S03]  /*6060*/  STL.64 [R1+0x6e8], R30 ;  /* 0x0006e81e01007387 */ /* 0x000fe60000100a00 */
[--C-:B-1----:R-:W-:Y:S01]  /*6070*/  IMAD.WIDE R4, R10, 0x2, R208.reuse ;  /* 0x000000020a047825 */ /* 0x102fe200078e02d0 */
[----:B------:R0:W-:Y:S04]  /*6080*/  STL.64 [R1+0x6c8], R6 ;  /* 0x0006c80601007387 */ /* 0x0001e80000100a00 */
        /* <DEDUP_REMOVED lines=33> */
[C---:B-1----:R-:W-:Y:S01]  /*62a0*/  IMAD.WIDE R4, R26.reuse, 0x2, R212 ;  /* 0x000000021a047825 */ /* 0x042fe200078e02d4 */
[----:B------:R0:W-:Y:S03]  /*62b0*/  STL.64 [R1+0x4c0], R6 ;  /* 0x0004c00601007387 */ /* 0x0001e60000100a00 */
[C---:B--2---:R-:W-:Y:S01]  /*62c0*/  IMAD.WIDE R8, R26.reuse, 0x2, R210 ;  /* 0x000000021a087825 */ /* 0x044fe200078e02d2 */
        /* <DEDUP_REMOVED lines=34> */
[----:B------:R2:W-:Y:S04]  /*64f0*/  STL.64 [R1+0x430], R6 ;  /* 0x0004300601007387 */ /* 0x0005e80000100a00 */
[----:B------:R2:W-:Y:S02]  /*6500*/  STL.64 [R1+0x428], R4 ;  /* 0x0004280401007387 */ /* 0x0005e40000100a00 */
.L_x_1:
[----:B------:R-:W3:Y:S04]  /*6510*/  LDL.64 R16, [R1+0x768] ;  /* 0x0007680001107983 */ /* 0x000ee80000100a00 */
[----:B------:R-:W4:Y:S04]  /*6520*/  LDL.64 R24, [R1+0x770] ;  /* 0x0007700001187983 */ /* 0x000f280000100a00 */
[----:B------:R-:W4:Y:S04]  /*6530*/  LDL.64 R22, [R1+0x760] ;  /* 0x0007600001167983 */ /* 0x000f280000100a00 */
[----:B--2---:R-:W2:Y:S04]  /*6540*/  LDL.64 R6, [R1+0x780] ;  /* 0x0007800001067983 */ /* 0x004ea80000100a00 */
[----:B------:R-:W2:Y:S04]  /*6550*/  LDL.64 R30, [R1+0x778] ;  /* 0x00077800011e7983 */ /* 0x000ea80000100a00 */
[----:B------:R-:W2:Y:S04]  /*6560*/  LDL.64 R14, [R1+0x758] ;  /* 0x00075800010e7983 */ /* 0x000ea80000100a00 */
[----:B------:R-:W2:Y:S04]  /*6570*/  LDL.64 R28, [R1+0x740] ;  /* 0x00074000011c7983 */ /* 0x000ea80000100a00 */
[----:B------:R-:W2:Y:S04]  /*6580*/  LDL.64 R26, [R1+0x738] ;  /* 0x00073800011a7983 */ /* 0x000ea80000100a00 */
[----:B------:R-:W2:Y:S04]  /*6590*/  LDL.64 R34, [R1+0x750] ;  /* 0x0007500001227983 */ /* 0x000ea80000100a00 */
[----:B------:R-:W2:Y:S04]  /*65a0*/  LDL.64 R32, [R1+0x748] ;  /* 0x0007480001207983 */ /* 0x000ea80000100a00 */
[----:B------:R-:W2:Y:S01]  /*65b0*/  LDL.64 R20, [R1+0x730] ;  /* 0x0007300001147983 */ /* 0x000ea20000100a00 */
[C---:B------:R-:W-:Y:S01]  /*65c0*/  IMAD.WIDE R10, R0.reuse, 0x2, R210 ;  /* 0x00000002000a7825 */ /* 0x040fe200078e02d2 */
[----:B------:R-:W0:Y:S02]  /*65d0*/  LDC R56, c[0x0][0x254] ;  /* 0x00009500ff387b82 */ /* 0x000e240000000800 */
[----:B------:R-:W-:Y:S04]  /*65e0*/  STL [R1+0x820], R151 ;  /* 0x0008209701007387 */ /* 0x000fe80000100800 */
        /* <DEDUP_REMOVED lines=19> */
[----:B------:R1:W-:Y:S04]  /*6720*/  STL [R1+0x7d0], R161 ;  /* 0x0007d0a101007387 */ /* 0x0003e80000100800 */
[----:B------:R-:W-:Y:S04]  /*6730*/  STL [R1+0x7cc], R176 ;  /* 0x0007ccb001007387 */ /* 0x000fe80000100800 */
[----:B------:R-:W-:Y:S04]  /*6740*/  STL [R1+0x7c8], R177 ;  /* 0x0007c8b101007387 */ /* 0x000fe80000100800 */
[----:B------:R0:W-:Y:S04]  /*6750*/  STL [R1+0x7c4], R162 ;  /* 0x0007c4a201007387 */ /* 0x0001e80000100800 */
        /* <DEDUP_REMOVED lines=8> */
[----:B------:R0:W-:Y:S01]  /*67e0*/  STL [R1+0x7a0], R175 ;  /* 0x0007a0af01007387 */ /* 0x0001e20000100800 */
[----:B------:R-:W-:-:S03]  /*67f0*/  IMAD.WIDE R12, R0, 0x2, R212 ;  /* 0x00000002000c7825 */ /* 0x000fc600078e02d4 */
[----:B------:R-:W-:Y:S04]  /*6800*/  STL [R1+0x79c], R170 ;  /* 0x00079caa01007387 */ /* 0x000fe80000100800 */
[----:B-1----:R3:W2:Y:S04]  /*6810*/  LDG.E.U16 R161, desc[UR10][R10.64] ;  /* 0x0000000a0aa17981 */ /* 0x0026a8000c1e1500 */
[----:B------:R1:W-:Y:S04]  /*6820*/  STL [R1+0x798], R171 ;  /* 0x000798ab01007387 */ /* 0x0003e80000100800 */
[----:B------:R-:W2:Y:S04]  /*6830*/  LDL.64 R18, [R1+0x728] ;  /* 0x0007280001127983 */ /* 0x000ea80000100a00 */
[----:B0-----:R4:W2:Y:S01]  /*6840*/  LDG.E.U16 R162, desc[UR10][R12.64] ;  /* 0x0000000a0ca27981 */ /* 0x0018a2000c1e1500 */
[----:B-----5:R-:W-:-:S03]  /*6850*/  IMAD.WIDE R8, R0, 0x2, R208 ;  /* 0x0000000200087825 */ /* 0x020fc600078e02d0 */
[----:B------:R-:W2:Y:S01]  /*6860*/  LDL.64 R40, [R1+0x6f8] ;  /* 0x0006f80001287983 */ /* 0x000ea20000100a00 */
[----:B------:R-:W-:-:S03]  /*6870*/  IMAD.WIDE R4, R0, 0x2, R214 ;  /* 0x0000000200047825 */ /* 0x000fc600078e02d6 */
[----:B------:R0:W2:Y:S04]  /*6880*/  LDG.E.U16 R160, desc[UR10][R8.64] ;  /* 0x0000000a08a07981 */ /* 0x0000a8000c1e1500 */
[----:B------:R2:W2:Y:S04]  /*6890*/  LDG.E.U16 R164, desc[UR10][R4.64] ;  /* 0x0000000a04a47981 */ /* 0x0004a8000c1e1500 */
[----:B------:R-:W2:Y:S04]  /*68a0*/  LDL.64 R36, [R1+0x6e8] ;  /* 0x0006e80001247983 */ /* 0x000ea80000100a00 */
        /* <DEDUP_REMOVED lines=19> */
[----:B-1----:R-:W2:Y:S01]  /*69e0*/  LDL.64 R170, [R1+0x520] ;  /* 0x0005200001aa7983 */ /* 0x002ea20000100a00 */
[----:B---3--:R-:W-:-:S03]  /*69f0*/  IMAD.WIDE R10, R0, 0x2, R16 ;  /* 0x00000002000a7825 */ /* 0x008fc600078e0210 */
[----:B------:R-:W3:Y:S01]  /*6a00*/  LDL.64 R16, [R1+0x710] ;  /* 0x0007100001107983 */ /* 0x000ee20000100a00 */
[----:B----4-:R-:W-:-:S03]  /*6a10*/  IMAD.WIDE R12, R0, 0x2, R24 ;  /* 0x00000002000c7825 */ /* 0x010fc600078e0218 */
[----:B------:R-:W4:Y:S01]  /*6a20*/  LDL.64 R24, [R1+0x718] ;  /* 0x0007180001187983 */ /* 0x000f220000100a00 */
[----:B0-----:R-:W-:-:S03]  /*6a30*/  IMAD.WIDE R8, R0, 0x2, R22 ;  /* 0x0000000200087825 */ /* 0x001fc600078e0216 */
[----:B------:R-:W4:Y:S01]  /*6a40*/  LDL.64 R22, [R1+0x708] ;  /* 0x0007080001167983 */ /* 0x000f220000100a00 */
[----:B--2---:R-:W-:-:S03]  /*6a50*/  IMAD.WIDE R6, R0, 0x2, R6 ;  /* 0x0000000200067825 */ /* 0x004fc600078e0206 */
[----:B------:R0:W2:Y:S01]  /*6a60*/  LDG.E.U16 R156, desc[UR10][R10.64] ;  /* 0x0000000a0a9c7981 */ /* 0x0000a2000c1e1500 */
[----:B------:R-:W-:-:S03]  /*6a70*/  IMAD.WIDE R4, R0, 0x2, R30 ;  /* 0x0000000200047825 */ /* 0x000fc600078e021e */
[----:B------:R-:W2:Y:S04]  /*6a80*/  LDL.64 R30, [R1+0x720] ;  /* 0x00072000011e7983 */ /* 0x000ea80000100a00 */
[----:B------:R1:W2:Y:S01]  /*6a90*/  LDG.E.U16 R159, desc[UR10][R6.64] ;  /* 0x0000000a069f7981 */ /* 0x0002a2000c1e1500 */
[----:B0-----:R-:W-:-:S03]  /*6aa0*/  IMAD.WIDE R10, R0, 0x2, R28 ;  /* 0x00000002000a7825 */ /* 0x001fc600078e021c */
[----:B------:R0:W2:Y:S04]  /*6ab0*/  LDG.E.U16 R155, desc[UR10][R8.64] ;  /* 0x0000000a089b7981 */ /* 0x0000a8000c1e1500 */
[----:B------:R-:W2:Y:S01]  /*6ac0*/  LDL.64 R28, [R1+0x6e0] ;  /* 0x0006e000011c7983 */ /* 0x000ea20000100a00 */
[----:B-1----:R-:W-:-:S03]  /*6ad0*/  IMAD.WIDE R6, R0, 0x2, R14 ;  /* 0x0000000200067825 */ /* 0x002fc600078e020e */
[----:B------:R-:W2:Y:S01]  /*6ae0*/  LDL.64 R14, [R1+0x700] ;  /* 0x00070000010e7983 */ /* 0x000ea20000100a00 */
[----:B0-----:R-:W-:-:S03]  /*6af0*/  IMAD.WIDE R8, R0, 0x2, R26 ;  /* 0x0000000200087825 */ /* 0x001fc600078e021a */
[----:B------:R-:W2:Y:S04]  /*6b00*/  LDL.64 R26, [R1+0x6d0] ;  /* 0x0006d000011a7983 */ /* 0x000ea80000100a00 */
[----:B------:R0:W2:Y:S04]  /*6b10*/  LDG.E.U16 R157, desc[UR10][R12.64] ;  /* 0x0000000a0c9d7981 */ /* 0x0000a8000c1e1500 */
[----:B------:R1:W2:Y:S04]  /*6b20*/  LDG.E.U16 R158, desc[UR10][R4.64] ;  /* 0x0000000a049e7981 */ /* 0x0002a8000c1e1500 */
[----:B------:R-:W2:Y:S01]  /*6b30*/  LDG.E.U16 R147, desc[UR10][R8.64] ;  /* 0x0000000a08937981 */ /* 0x000ea2000c1e1500 */
[----:B0-----:R-:W-:-:S03]  /*6b40*/  IMAD.WIDE R12, R0, 0x2, R32 ;  /* 0x00000002000c7825 */ /* 0x001fc600078e0220 */
[----:B------:R-:W2:Y:S01]  /*6b50*/  LDL.64 R32, [R1+0x6d8] ;  /* 0x0006d80001207983 */ /* 0x000ea20000100a00 */
[----:B-1----:R-:W-:-:S03]  /*6b60*/  IMAD.WIDE R4, R0, 0x2, R34 ;  /* 0x0000000200047825 */ /* 0x002fc600078e0222 */
[----:B------:R-:W2:Y:S04]  /*6b70*/  LDG.E.U16 R151, desc[UR10][R10.64] ;  /* 0x0000000a0a977981 */ /* 0x000ea8000c1e1500 */
[----:B------:R0:W2:Y:S04]  /*6b80*/  LDG.E.U16 R153, desc[UR10][R4.64] ;  /* 0x0000000a04997981 */ /* 0x0000a8000c1e1500 */
[----:B------:R1:W2:Y:S04]  /*6b90*/  LDG.E.U16 R154, desc[UR10][R6.64] ;  /* 0x0000000a069a7981 */ /* 0x0002a8000c1e1500 */
[----:B------:R2:W2:Y:S04]  /*6ba0*/  LDG.E.U16 R152, desc[UR10][R12.64] ;  /* 0x0000000a0c987981 */ /* 0x0004a8000c1e1500 */
[----:B------:R-:W2:Y:S01]  /*6bb0*/  LDL.64 R34, [R1+0x6b0] ;  /* 0x0006b00001227983 */ /* 0x000ea20000100a00 */
[----:B0-----:R-:W-:-:S03]  /*6bc0*/  IMAD.WIDE R4, R0, 0x2, R18 ;  /* 0x0000000200047825 */ /* 0x001fc600078e0212 */
[----:B------:R-:W2:Y:S01]  /*6bd0*/  LDL.64 R18, [R1+0x6c0] ;  /* 0x0006c00001127983 */ /* 0x000ea20000100a00 */
[----:B---3--:R-:W-:-:S03]  /*6be0*/  IMAD.WIDE R8, R0, 0x2, R16 ;  /* 0x0000000200087825 */ /* 0x008fc600078e0210 */
[----:B------:R-:W3:Y:S04]  /*6bf0*/  LDG.E.U16 R251, desc[UR10][R4.64] ;  /* 0x0000000a04fb7981 */ /* 0x000ee8000c1e1500 */
[----:B------:R-:W3:Y:S01]  /*6c00*/  LDL.64 R16, [R1+0x6b8] ;  /* 0x0006b80001107983 */ /* 0x000ee20000100a00 */
[----:B----4-:R-:W-:-:S03]  /*6c10*/  IMAD.WIDE R10, R0, 0x2, R24 ;  /* 0x00000002000a7825 */ /* 0x010fc600078e0218 */
[----:B------:R-:W4:Y:S01]  /*6c20*/  LDL.64 R24, [R1+0x698] ;  /* 0x0006980001187983 */ /* 0x000f220000100a00 */
[----:B-1----:R-:W-:-:S03]  /*6c30*/  IMAD.WIDE R6, R0, 0x2, R20 ;  /* 0x0000000200067825 */ /* 0x002fc600078e0214 */
[----:B------:R-:W4:Y:S04]  /*6c40*/  LDL.64 R20, [R1+0x6c8] ;  /* 0x0006c80001147983 */ /* 0x000f280000100a00 */
[----:B------:R0:W4:Y:S01]  /*6c50*/  LDG.E.U16 R146, desc[UR10][R6.64] ;  /* 0x0000000a06927981 */ /* 0x000122000c1e1500 */
[----:B--2---:R-:W-:-:S03]  /*6c60*/  IMAD.WIDE R12, R0, 0x2, R30 ;  /* 0x00000002000c7825 */ /* 0x004fc600078e021e */
[----:B------:R-:W2:Y:S04]  /*6c70*/  LDL.64 R30, [R1+0x6a8] ;  /* 0x0006a800011e7983 */ /* 0x000ea80000100a00 */
[----:B------:R1:W2:Y:S01]  /*6c80*/  LDG.E.U16 R249, desc[UR10][R12.64] ;  /* 0x0000000a0cf97981 */ /* 0x0002a2000c1e1500 */
[----:B0-----:R-:W-:-:S03]  /*6c90*/  IMAD.WIDE R6, R0, 0x2, R22 ;  /* 0x0000000200067825 */ /* 0x001fc600078e0216 */
[----:B------:R-:W2:Y:S01]  /*6ca0*/  LDL.64 R22, [R1+0x690] ;  /* 0x0006900001167983 */ /* 0x000ea20000100a00 */
[----:B------:R-:W-:-:S03]  /*6cb0*/  IMAD.WIDE R4, R0, 0x2, R14 ;  /* 0x0000000200047825 */ /* 0x000fc600078e020e */
[----:B------:R0:W2:Y:S01]  /*6cc0*/  LDG.E.U16 R243, desc[UR10][R6.64] ;  /* 0x0000000a06f37981 */ /* 0x0000a2000c1e1500 */
[----:B-1----:R-:W-:-:S03]  /*6cd0*/  IMAD.WIDE R12, R0, 0x2, R40 ;  /* 0x00000002000c7825 */ /* 0x002fc600078e0228 */
[----:B------:R-:W2:Y:S04]  /*6ce0*/  LDL.64 R14, [R1+0x6a0] ;  /* 0x0006a000010e7983 */ /* 0x000ea80000100a00 */
[----:B------:R1:W2:Y:S01]  /*6cf0*/  LDG.E.U16 R239, desc[UR10][R12.64] ;  /* 0x0000000a0cef7981 */ /* 0x0002a2000c1e1500 */
[----:B0-----:R-:W-:-:S03]  /*6d00*/  IMAD.WIDE R6, R0, 0x2, R28 ;  /* 0x0000000200067825 */ /* 0x001fc600078e021c */
[----:B------:R-:W2:Y:S04]  /*6d10*/  LDL.64 R28, [R1+0x688] ;  /* 0x00068800011c7983 */ /* 0x000ea80000100a00 */
[----:B------:R0:W2:Y:S01]  /*6d20*/  LDG.E.U16 R241, desc[UR10][R4.64] ;  /* 0x0000000a04f17981 */ /* 0x0000a2000c1e1500 */
[----:B-1----:R-:W-:-:S03]  /*6d30*/  IMAD.WIDE R12, R0, 0x2, R26 ;  /* 0x00000002000c7825 */ /* 0x002fc600078e021a */
[----:B------:R-:W2:Y:S04]  /*6d40*/  LDL.64 R26, [R1+0x668] ;  /* 0x00066800011a7983 */ /* 0x000ea80000100a00 */
[----:B------:R1:W2:Y:S01]  /*6d50*/  LDG.E.U16 R245, desc[UR10][R8.64] ;  /* 0x0000000a08f57981 */ /* 0x0002a2000c1e1500 */
[----:B0-----:R-:W-:-:S03]  /*6d60*/  IMAD.WIDE R4, R0, 0x2, R32 ;  /* 0x0000000200047825 */ /* 0x001fc600078e0220 */
[----:B------:R-:W2:Y:S04]  /*6d70*/  LDL.64 R32, [R1+0x678] ;  /* 0x0006780001207983 */ /* 0x000ea80000100a00 */
[----:B------:R-:W2:Y:S01]  /*6d80*/  LDG.E.U16 R229, desc[UR10][R4.64] ;  /* 0x0000000a04e57981 */ /* 0x000ea2000c1e1500 */
[----:B-1----:R-:W-:-:S03]  /*6d90*/  IMAD.WIDE R8, R0, 0x2, R36 ;  /* 0x0000000200087825 */ /* 0x002fc600078e0224 */
[----:B------:R-:W2:Y:S04]  /*6da0*/  LDL.64 R36, [R1+0x618] ;  /* 0x0006180001247983 */ /* 0x000ea80000100a00 */
[----:B------:R0:W2:Y:S04]  /*6db0*/  LDG.E.U16 R235, desc[UR10][R8.64] ;  /* 0x0000000a08eb7981 */ /* 0x0000a8000c1e1500 */
[----:B------:R-:W2:Y:S04]  /*6dc0*/  LDG.E.U16 R247, desc[UR10][R10.64] ;  /* 0x0000000a0af77981 */ /* 0x000ea8000c1e1500 */
[----:B------:R-:W2:Y:S04]  /*6dd0*/  LDG.E.U16 R217, desc[UR10][R12.64] ;  /* 0x0000000a0cd97981 */ /* 0x000ea8000c1e1500 */
[----:B------:R-:W2:Y:S04]  /*6de0*/  LDG.E.U16 R233, desc[UR10][R6.64] ;  /* 0x0000000a06e97981 */ /* 0x000ea8000c1e1500 */
[----:B------:R-:W2:Y:S01]  /*6df0*/  LDL.64 R40, [R1+0x638] ;  /* 0x0006380001287983 */ /* 0x000ea20000100a00 */
[----:B0-----:R-:W-:-:S03]  /*6e00*/  IMAD.WIDE R8, R0, 0x2, R18 ;  /* 0x0000000200087825 */ /* 0x001fc600078e0212 */
[----:B------:R-:W2:Y:S04]  /*6e10*/  LDL.64 R18, [R1+0x670] ;  /* 0x0006700001127983 */ /* 0x000ea80000100a00 */
[----:B------:R4:W2:Y:S01]  /*6e20*/  LDG.E.U16 R3, desc[UR10][R8.64] ;  /* 0x0000000a08037981 */ /* 0x0008a2000c1e1500 */
[----:B---3--:R-:W-:-:S03]  /*6e30*/  IMAD.WIDE R4, R0, 0x2, R16 ;  /* 0x0000000200047825 */ /* 0x008fc600078e0210 */
[----:B------:R-:W3:Y:S01]  /*6e40*/  LDL.64 R16, [R1+0x660] ;  /* 0x0006600001107983 */ /* 0x000ee20000100a00 */
[----:B----4-:R-:W-:-:S03]  /*6e50*/  IMAD.WIDE R8, R0, 0x2, R24 ;  /* 0x0000000200087825 */ /* 0x010fc600078e0218 */
[----:B------:R-:W4:Y:S01]  /*6e60*/  LDL.64 R24, [R1+0x650] ;  /* 0x0006500001187983 */ /* 0x000f220000100a00 */
[----:B------:R-:W-:-:S03]  /*6e70*/  IMAD.WIDE R10, R0, 0x2, R38 ;  /* 0x00000002000a7825 */ /* 0x000fc600078e0226 */
[----:B------:R-:W4:Y:S04]  /*6e80*/  LDG.E.U16 R4, desc[UR10][R4.64] ;  /* 0x0000000a04047981 */ /* 0x000f28000c1e1500 */
[----:B------:R0:W4:Y:S01]  /*6e90*/  LDG.E.U16 R237, desc[UR10][R10.64] ;  /* 0x0000000a0aed7981 */ /* 0x000122000c1e1500 */
[----:B------:R-:W-:-:S03]  /*6ea0*/  IMAD.WIDE R6, R0, 0x2, R34 ;  /* 0x0000000200067825 */ /* 0x000fc600078e0222 */
[----:B------:R-:W4:Y:S04]  /*6eb0*/  LDL.64 R38, [R1+0x628] ;  /* 0x0006280001267983 */ /* 0x000f280000100a00 */
[----:B------:R1:W4:Y:S01]  /*6ec0*/  LDG.E.U16 R5, desc[UR10][R6.64] ;  /* 0x0000000a06057981 */ /* 0x000322000c1e1500 */
[----:B0-----:R-:W-:-:S03]  /*6ed0*/  IMAD.WIDE R10, R0, 0x2, R20 ;  /* 0x00000002000a7825 */ /* 0x001fc600078e0214 */
[----:B------:R-:W4:Y:S01]  /*6ee0*/  LDL.64 R20, [R1+0x680] ;  /* 0x0006800001147983 */ /* 0x000f220000100a00 */
[----:B--2---:R-:W-:-:S03]  /*6ef0*/  IMAD.WIDE R12, R0, 0x2, R22 ;  /* 0x00000002000c7825 */ /* 0x004fc600078e0216 */
[----:B------:R-:W2:Y:S01]  /*6f00*/  LDL.64 R22, [R1+0x640] ;  /* 0x0006400001167983 */ /* 0x000ea20000100a00 */
[----:B-1----:R-:W-:-:S03]  /*6f10*/  IMAD.WIDE R6, R0, 0x2, R30 ;  /* 0x0000000200067825 */ /* 0x002fc600078e021e */
[----:B------:R-:W2:Y:S01]  /*6f20*/  LDL.64 R30, [R1+0x630] ;  /* 0x00063000011e7983 */ /* 0x000ea20000100a00 */
[----:B------:R-:W-:-:S03]  /*6f30*/  IMAD.WIDE R14, R0, 0x2, R14 ;  /* 0x00000002000e7825 */ /* 0x000fc600078e020e */
[----:B------:R0:W2:Y:S04]  /*6f40*/  LDG.E.U16 R57, desc[UR10][R10.64] ;  /* 0x0000000a0a397981 */ /* 0x0000a8000c1e1500 */
[----:B------:R-:W2:Y:S04]  /*6f50*/  LDG.E.U16 R6, desc[UR10][R6.64] ;  /* 0x0000000a06067981 */ /* 0x000ea8000c1e1500 */
[----:B------:R-:W2:Y:S01]  /*6f60*/  LDG.E.U16 R8, desc[UR10][R8.64] ;  /* 0x0000000a08087981 */ /* 0x000ea2000c1e1500 */
[----:B0-----:R-:W-:-:S03]  /*6f70*/  IMAD.WIDE R10, R0, 0x2, R28 ;  /* 0x00000002000a7825 */ /* 0x001fc600078e021c */
[----:B------:R-:W2:Y:S04]  /*6f80*/  LDL.64 R28, [R1+0x620] ;  /* 0x00062000011c7983 */ /* 0x000ea80000100a00 */
[----:B------:R0:W2:Y:S04]  /*6f90*/  LDG.E.U16 R7, desc[UR10][R14.64] ;  /* 0x0000000a0e077981 */ /* 0x0000a8000c1e1500 */
[----:B------:R1:W2:Y:S04]  /*6fa0*/  LDG.E.U16 R9, desc[UR10][R12.64] ;  /* 0x0000000a0c097981 */ /* 0x0002a8000c1e1500 */
[----:B------:R-:W2:Y:S01]  /*6fb0*/  LDL.64 R34, [R1+0x600] ;  /* 0x0006000001227983 */ /* 0x000ea20000100a00 */
[----:B0-----:R-:W-:-:S03]  /*6fc0*/  IMAD.WIDE R14, R0, 0x2, R26 ;  /* 0x00000002000e7825 */ /* 0x001fc600078e021a */
[----:B------:R-:W2:Y:S01]  /*6fd0*/  LDL.64 R26, [R1+0x610] ;  /* 0x00061000011a7983 */ /* 0x000ea20000100a00 */
[----:B-1----:R-:W-:-:S03]  /*6fe0*/  IMAD.WIDE R12, R0, 0x2, R32 ;  /* 0x00000002000c7825 */ /* 0x002fc600078e0220 */
[----:B------:R-:W2:Y:S04]  /*6ff0*/  LDL.64 R32, [R1+0x5f0] ;  /* 0x0005f00001207983 */ /* 0x000ea80000100a00 */
[----:B------:R-:W2:Y:S04]  /*7000*/  LDG.E.U16 R14, desc[UR10][R14.64] ;  /* 0x0000000a0e0e7981 */ /* 0x000ea8000c1e1500 */
[----:B------:R-:W2:Y:S04]  /*7010*/  LDG.E.U16 R12, desc[UR10][R12.64] ;  /* 0x0000000a0c0c7981 */ /* 0x000ea8000c1e1500 */
[----:B------:R-:W2:Y:S01]  /*7020*/  LDG.E.U16 R10, desc[UR10][R10.64] ;  /* 0x0000000a0a0a7981 */ /* 0x000ea2000c1e1500 */
[----:B---3--:R-:W-:-:S05]  /*7030*/  IMAD.WIDE R16, R0, 0x2, R16 ;  /* 0x0000000200107825 */ /* 0x008fca00078e0210 */
[----:B------:R0:W3:Y:S01]  /*7040*/  LDG.E.U16 R15, desc[UR10][R16.64] ;  /* 0x0000000a100f7981 */ /* 0x0000e2000c1e1500 */
[----:B----4-:R-:W-:-:S04]  /*7050*/  IMAD.WIDE R24, R0, 0x2, R24 ;  /* 0x0000000200187825 */ /* 0x010fc800078e0218 */
[C---:B0-----:R-:W-:Y:S02]  /*7060*/  IMAD.WIDE R16, R0.reuse, 0x2, R50 ;  /* 0x0000000200107825 */ /* 0x041fe400078e0232 */
[----:B------:R-:W4:Y:S04]  /*7070*/  LDL.64 R50, [R1+0x590] ;  /* 0x0005900001327983 */ /* 0x000f280000100a00 */
[----:B------:R-:W3:Y:S04]  /*7080*/  LDG.E.U16 R16, desc[UR10][R16.64] ;  /* 0x0000000a10107981 */ /* 0x000ee8000c1e1500 */
[----:B------:R0:W3:Y:S02]  /*7090*/  LDG.E.U16 R17, desc[UR10][R24.64] ;  /* 0x0000000a18117981 */ /* 0x0000e4000c1e1500 */
[----:B0-----:R-:W-:-:S02]  /*70a0*/  IMAD.WIDE R24, R0, 0x2, R36 ;  /* 0x0000000200187825 */ /* 0x001fc400078e0224 */
[----:B------:R-:W4:Y:S02]  /*70b0*/  LDL.64 R36, [R1+0x5c0] ;  /* 0x0005c00001247983 */ /* 0x000f240000100a00 */
[C---:B------:R-:W-:Y:S02]  /*70c0*/  IMAD.WIDE R18, R0.reuse, 0x2, R18 ;  /* 0x0000000200127825 */ /* 0x040fe400078e0212 */
[----:B------:R-:W3:Y:S04]  /*70d0*/  LDG.E.U16 R24, desc[UR10][R24.64] ;  /* 0x0000000a18187981 */ /* 0x000ee8000c1e1500 */
[----:B------:R0:W3:Y:S01]  /*70e0*/  LDG.E.U16 R13, desc[UR10][R18.64] ;  /* 0x0000000a120d7981 */ /* 0x0000e2000c1e1500 */
[----:B------:R-:W-:-:S04]  /*70f0*/  IMAD.WIDE R20, R0, 0x2, R20 ;  /* 0x0000000200147825 */ /* 0x000fc800078e0214 */
[C---:B--2---:R-:W-:Y:S01]  /*7100*/  IMAD.WIDE R22, R0.reuse, 0x2, R22 ;  /* 0x0000000200167825 */ /* 0x044fe200078e0216 */
[----:B------:R1:W2:Y:S03]  /*7110*/  LDG.E.U16 R11, desc[UR10][R20.64] ;  /* 0x0000000a140b7981 */ /* 0x0002a6000c1e1500 */
[C---:B0-----:R-:W-:Y:S02]  /*7120*/  IMAD.WIDE R18, R0.reuse, 0x2, R48 ;  /* 0x0000000200127825 */ /* 0x041fe400078e0230 */
[----:B------:R-:W3:Y:S04]  /*7130*/  LDL.64 R48, [R1+0x580] ;  /* 0x0005800001307983 */ /* 0x000ee80000100a00 */
[----:B------:R-:W2:Y:S01]  /*7140*/  LDG.E.U16 R18, desc[UR10][R18.64] ;  /* 0x0000000a12127981 */ /* 0x000ea2000c1e1500 */
[----:B-1----:R-:W-:-:S03]  /*7150*/  IMAD.WIDE R20, R0, 0x2, R40 ;  /* 0x0000000200147825 */ /* 0x002fc600078e0228 */
[----:B------:R-:W2:Y:S01]  /*7160*/  LDL.64 R40, [R1+0x5e0] ;  /* 0x0005e00001287983 */ /* 0x000ea20000100a00 */
[----:B------:R-:W-:-:S03]  /*7170*/  IMAD.WIDE R30, R0, 0x2, R30 ;  /* 0x00000002001e7825 */ /* 0x000fc600078e021e */
[----:B------:R-:W2:Y:S04]  /*7180*/  LDG.E.U16 R20, desc[UR10][R20.64] ;  /* 0x0000000a14147981 */ /* 0x000ea8000c1e1500 */
[----:B------:R0:W2:Y:S01]  /*7190*/  LDG.E.U16 R19, desc[UR10][R22.64] ;  /* 0x0000000a16137981 */ /* 0x0000a2000c1e1500 */
[----:B------:R-:W-:-:S03]  /*71a0*/  IMAD.WIDE R28, R0, 0x2, R28 ;  /* 0x00000002001c7825 */ /* 0x000fc600078e021c */
[----:B------:R1:W2:Y:S01]  /*71b0*/  LDG.E.U16 R21, desc[UR10][R30.64] ;  /* 0x0000000a1e157981 */ /* 0x0002a2000c1e1500 */
[----:B0-----:R-:W-:-:S03]  /*71c0*/  IMAD.WIDE R22, R0, 0x2, R38 ;  /* 0x0000000200167825 */ /* 0x001fc600078e0226 */
[----:B------:R-:W2:Y:S01]  /*71d0*/  LDL.64 R38, [R1+0x5d0] ;  /* 0x0005d00001267983 */ /* 0x000ea20000100a00 */
[----:B------:R-:W-:-:S03]  /*71e0*/  IMAD.WIDE R26, R0, 0x2, R26 ;  /* 0x00000002001a7825 */ /* 0x000fc600078e021a */
[----:B------:R-:W2:Y:S01]  /*71f0*/  LDG.E.U16 R22, desc[UR10][R22.64] ;  /* 0x0000000a16167981 */ /* 0x000ea2000c1e1500 */
[----:B-1----:R-:W-:-:S03]  /*7200*/  IMAD.WIDE R30, R0, 0x2, R42 ;  /* 0x00000002001e7825 */ /* 0x002fc600078e022a */
[----:B------:R-:W2:Y:S01]  /*7210*/  LDL.64 R42, [R1+0x5a0] ;  /* 0x0005a000012a7983 */ /* 0x000ea20000100a00 */
[----:B------:R-:W-:-:S03]  /*7220*/  IMAD.WIDE R32, R0, 0x2, R32 ;  /* 0x0000000200207825 */ /* 0x000fc600078e0220 */
[----:B------:R0:W2:Y:S04]  /*7230*/  LDG.E.U16 R25, desc[UR10][R26.64] ;  /* 0x0000000a1a197981 */ /* 0x0000a8000c1e1500 */
[----:B------:R1:W2:Y:S01]  /*7240*/  LDG.E.U16 R23, desc[UR10][R28.64] ;  /* 0x0000000a1c177981 */ /* 0x0002a2000c1e1500 */
[----:B------:R-:W-:-:S03]  /*7250*/  IMAD.WIDE R34, R0, 0x2, R34 ;  /* 0x0000000200227825 */ /* 0x000fc600078e0222 */
[----:B------:R-:W2:Y:S01]  /*7260*/  LDG.E.U16 R30, desc[UR10][R30.64] ;  /* 0x0000000a1e1e7981 */ /* 0x000ea2000c1e1500 */
[----:B0-----:R-:W-:-:S03]  /*7270*/  IMAD.WIDE R26, R0, 0x2, R46 ;  /* 0x00000002001a7825 */ /* 0x001fc600078e022e */
[----:B------:R-:W2:Y:S01]  /*7280*/  LDL.64 R46, [R1+0x570] ;  /* 0x00057000012e7983 */ /* 0x000ea20000100a00 */
[----:B-1----:R-:W-:-:S03]  /*7290*/  IMAD.WIDE R28, R0, 0x2, R44 ;  /* 0x00000002001c7825 */ /* 0x002fc600078e022c */
[----:B------:R-:W2:Y:S04]  /*72a0*/  LDG.E.U16 R26, desc[UR10][R26.64] ;  /* 0x0000000a1a1a7981 */ /* 0x000ea8000c1e1500 */
[----:B------:R-:W2:Y:S04]  /*72b0*/  LDG.E.U16 R28, desc[UR10][R28.64] ;  /* 0x0000000a1c1c7981 */ /* 0x000ea8000c1e1500 */
[----:B------:R-:W2:Y:S04]  /*72c0*/  LDL.64 R44, [R1+0x5b0] ;  /* 0x0005b000012c7983 */ /* 0x000ea80000100a00 */
[----:B------:R0:W2:Y:S04]  /*72d0*/  LDG.E.U16 R27, desc[UR10][R34.64] ;  /* 0x0000000a221b7981 */ /* 0x0000a8000c1e1500 */
[----:B------:R1:W2:Y:S01]  /*72e0*/  LDG.E.U16 R29, desc[UR10][R32.64] ;  /* 0x0000000a201d7981 */ /* 0x0002a2000c1e1500 */
[----:B0-----:R-:W-:-:S03]  /*72f0*/  IMAD.WIDE R34, R0, 0x2, R52 ;  /* 0x0000000200227825 */ /* 0x001fc600078e0234 */
[----:B------:R-:W2:Y:S01]  /*7300*/  LDL.64 R52, [R1+0x550] ;  /* 0x0005500001347983 */ /* 0x000ea20000100a00 */
[----:B-1----:R-:W-:-:S03]  /*7310*/  IMAD.WIDE R32, R0, 0x2, R54 ;  /* 0x0000000200207825 */ /* 0x002fc600078e0236 */
[----:B------:R-:W2:Y:S04]  /*7320*/  LDL.64 R54, [R1+0x558] ;  /* 0x0005580001367983 */ /* 0x000ea80000100a00 */
[----:B------:R-:W2:Y:S04]  /*7330*/  LDG.E.U16 R34, desc[UR10][R34.64] ;  /* 0x0000000a22227981 */ /* 0x000ea8000c1e1500 */
[----:B------:R-:W2:Y:S01]  /*7340*/  LDG.E.U16 R32, desc[UR10][R32.64] ;  /* 0x0000000a20207981 */ /* 0x000ea2000c1e1500 */
[----:B----4-:R-:W-:-:S05]  /*7350*/  IMAD.WIDE R36, R0, 0x2, R36 ;  /* 0x0000000200247825 */ /* 0x010fca00078e0224 */
[----:B------:R0:W4:Y:S02]  /*7360*/  LDG.E.U16 R35, desc[UR10][R36.64] ;  /* 0x0000000a24237981 */ /* 0x000124000c1e1500 */
[C---:B0-----:R-:W-:Y:S02]  /*7370*/  IMAD.WIDE R36, R0.reuse, 0x2, R166 ;  /* 0x0000000200247825 */ /* 0x041fe400078e02a6 */
[----:B------:R-:W4:Y:S02]  /*7380*/  LDL.64 R166, [R1+0x530] ;  /* 0x0005300001a67983 */ /* 0x000f240000100a00 */
[C---:B---3--:R-:W-:Y:S02]  /*7390*/  IMAD.WIDE R48, R0.reuse, 0x2, R48 ;  /* 0x0000000200307825 */ /* 0x048fe400078e0230 */
[----:B------:R-:W3:Y:S02]  /*73a0*/  LDG.E.U16 R36, desc[UR10][R36.64] ;  /* 0x0000000a24247981 */ /* 0x000ee4000c1e1500 */
[----:B--2---:R-:W-:-:S05]  /*73b0*/  IMAD.WIDE R38, R0, 0x2, R38 ;  /* 0x0000000200267825 */ /* 0x004fca00078e0226 */
[----:B------:R0:W2:Y:S01]  /*73c0*/  LDG.E.U16 R33, desc[UR10][R38.64] ;  /* 0x0000000a26217981 */ /* 0x0000a2000c1e1500 */
[----:B------:R-:W-:-:S04]  /*73d0*/  IMAD.WIDE R42, R0, 0x2, R42 ;  /* 0x00000002002a7825 */ /* 0x000fc800078e022a */
[----:B0-----:R-:W-:-:S06]  /*73e0*/  IMAD.WIDE R38, R0, 0x2, R110 ;  /* 0x0000000200267825 */ /* 0x001fcc00078e026e */
[----:B------:R-:W3:Y:S01]  /*73f0*/  LDG.E.U16 R38, desc[UR10][R38.64] ;  /* 0x0000000a26267981 */ /* 0x000ee2000c1e1500 */
[----:B------:R-:W-:-:S05]  /*7400*/  IMAD.WIDE R40, R0, 0x2, R40 ;  /* 0x0000000200287825 */ /* 0x000fca00078e0228 */
[----:B------:R-:W2:Y:S04]  /*7410*/  LDG.E.U16 R31, desc[UR10][R40.64] ;  /* 0x0000000a281f7981 */ /* 0x000ea8000c1e1500 */
[----:B------:R0:W3:Y:S02]  /*7420*/  LDG.E.U16 R39, desc[UR10][R42.64] ;  /* 0x0000000a2a277981 */ /* 0x0000e4000c1e1500 */
[----:B0-----:R-:W-:-:S06]  /*7430*/  IMAD.WIDE R42, R0, 0x2, R106 ;  /* 0x00000002002a7825 */ /* 0x001fcc00078e026a */
[----:B------:R-:W3:Y:S01]  /*7440*/  LDG.E.U16 R42, desc[UR10][R42.64] ;  /* 0x0000000a2a2a7981 */ /* 0x000ee2000c1e1500 */
[----:B------:R-:W-:-:S04]  /*7450*/  IMAD.WIDE R40, R0, 0x2, R108 ;  /* 0x0000000200287825 */ /* 0x000fc800078e026c */
[C---:B------:R-:W-:Y:S02]  /*7460*/  IMAD.WIDE R52, R0.reuse, 0x2, R52 ;  /* 0x0000000200347825 */ /* 0x040fe400078e0234 */
[----:B------:R-:W3:Y:S04]  /*7470*/  LDG.E.U16 R40, desc[UR10][R40.64] ;  /* 0x0000000a28287981 */ /* 0x000ee8000c1e1500 */
[----:B------:R0:W3:Y:S01]  /*7480*/  LDG.E.U16 R43, desc[UR10][R48.64] ;  /* 0x0000000a302b7981 */ /* 0x0000e2000c1e1500 */
[----:B------:R-:W-:Y:S01]  /*7490*/  IMAD.WIDE R50, R0, 0x2, R50 ;  /* 0x0000000200327825 */ /* 0x000fe200078e0232 */
[----:B------:R-:W-:-:S04]  /*74a0*/  SHF.L.U32 R107, R56, 0x1, RZ ;  /* 0x00000001386b7819 */ /* 0x000fc800000006ff */
[----:B------:R1:W3:Y:S01]  /*74b0*/  LDG.E.U16 R41, desc[UR10][R50.64] ;  /* 0x0000000a32297981 */ /* 0x0002e2000c1e1500 */
[----:B0-----:R-:W-:-:S06]  /*74c0*/  IMAD.WIDE R48, R0, 0x2, R54 ;  /* 0x0000000200307825 */ /* 0x001fcc00078e0236 */
[----:B------:R-:W3:Y:S01]  /*74d0*/  LDG.E.U16 R48, desc[UR10][R48.64] ;  /* 0x0000000a30307981 */ /* 0x000ee2000c1e1500 */
[----:B-1----:R-:W-:-:S03]  /*74e0*/  IMAD.WIDE R50, R0, 0x2, R60 ;  /* 0x0000000200327825 */ /* 0x002fc600078e023c */
[----:B------:R0:W3:Y:S01]  /*74f0*/  LDG.E.U16 R49, desc[UR10][R52.64] ;  /* 0x0000000a34317981 */ /* 0x0000e2000c1e1500 */
[----:B------:R-:W-:-:S03]  /*7500*/  IMAD.WIDE R60, R56, 0x2, R210 ;  /* 0x00000002383c7825 */ /* 0x000fc600078e02d2 */
[----:B------:R-:W3:Y:S01]  /*7510*/  LDG.E.U16 R50, desc[UR10][R50.64] ;  /* 0x0000000a32327981 */ /* 0x000ee2000c1e1500 */
[----:B0-----:R-:W-:-:S04]  /*7520*/  IMAD.WIDE R52, R56, 0x2, R208 ;  /* 0x0000000238347825 */ /* 0x001fc800078e02d0 */
[----:B------:R-:W-:-:S04]  /*7530*/  IMAD.WIDE R52, R0, 0x2, R52 ;  /* 0x0000000200347825 */ /* 0x000fc800078e0234 */
[C---:B------:R-:W-:Y:S01]  /*7540*/  IMAD.WIDE R60, R0.reuse, 0x2, R60 ;  /* 0x00000002003c7825 */ /* 0x040fe200078e023c */
[----:B------:R0:W2:Y:S03]  /*7550*/  LDG.E.U16 R223, desc[UR10][R52.64] ;  /* 0x0000000a34df7981 */ /* 0x0000a6000c1e1500 */
[----:B------:R-:W-:Y:S01]  /*7560*/  IMAD.WIDE R44, R0, 0x2, R44 ;  /* 0x00000002002c7825 */ /* 0x000fe200078e022c */
[----:B------:R1:W3:Y:S03]  /*7570*/  LDG.E.U16 R225, desc[UR10][R60.64] ;  /* 0x0000000a3ce17981 */ /* 0x0002e6000c1e1500 */
[----:B------:R-:W-:Y:S01]  /*7580*/  IMAD.SHL.U32 R106, R56, 0x4, RZ ;  /* 0x00000004386a7824 */ /* 0x000fe200078e00ff */
[----:B------:R1:W2:Y:S01]  /*7590*/  LDG.E.U16 R37, desc[UR10][R44.64] ;  /* 0x0000000a2c257981 */ /* 0x0002a2000c1e1500 */
[----:B0-----:R-:W-:-:S04]  /*75a0*/  IMAD.WIDE R52, R107, 0x2, R208 ;  /* 0x000000026b347825 */ /* 0x001fc800078e02d0 */
[----:B-1----:R-:W-:-:S04]  /*75b0*/  IMAD.WIDE R60, R107, 0x2, R210 ;  /* 0x000000026b3c7825 */ /* 0x002fc800078e02d2 */
[----:B------:R-:W-:-:S04]  /*75c0*/  IMAD.WIDE R52, R0, 0x2, R52 ;  /* 0x0000000200347825 */ /* 0x000fc800078e0234 */
[C---:B------:R-:W-:Y:S01]  /*75d0*/  IMAD.WIDE R44, R0.reuse, 0x2, R104 ;  /* 0x00000002002c7825 */ /* 0x040fe200078e0268 */
[----:B------:R0:W2:Y:S03]  /*75e0*/  LDG.E.U16 R203, desc[UR10][R52.64] ;  /* 0x0000000a34cb7981 */ /* 0x0000a6000c1e1500 */
[----:B------:R-:W-:Y:S01]  /*75f0*/  IMAD.WIDE R104, R107, 0x2, R212 ;  /* 0x000000026b687825 */ /* 0x000fe200078e02d4 */
[----:B------:R-:W-:Y:S03]  /*7600*/  STL [R1+0x790], R208 ;  /* 0x000790d001007387 */ /* 0x000fe60000100800 */
[----:B------:R-:W-:Y:S01]  /*7610*/  IMAD.WIDE R60, R0, 0x2, R60 ;  /* 0x00000002003c7825 */ /* 0x000fe200078e023c */
[----:B------:R-:W2:Y:S03]  /*7620*/  LDG.E.U16 R44, desc[UR10][R44.64] ;  /* 0x0000000a2c2c7981 */ /* 0x000ea6000c1e1500 */
[--C-:B0-----:R-:W-:Y:S01]  /*7630*/  IMAD.WIDE R52, R106, 0x2, R214.reuse ;  /* 0x000000026a347825 */ /* 0x101fe200078e02d6 */
[----:B------:R0:W2:Y:S03]  /*7640*/  LDG.E.U16 R205, desc[UR10][R60.64] ;  /* 0x0000000a3ccd7981 */ /* 0x0000a6000c1e1500 */
[C---:B------:R-:W-:Y:S01]  /*7650*/  IMAD R51, R56.reuse, 0x3, RZ ;  /* 0x0000000338337824 */ /* 0x040fe200078e02ff */
[----:B------:R1:W-:Y:S01]  /*7660*/  STL [R1+0x78c], R209 ;  /* 0x00078cd101007387 */ /* 0x0003e20000100800 */
[----:B------:R-:W-:-:S03]  /*7670*/  IMAD.WIDE R54, R56, 0x2, R214 ;  /* 0x0000000238367825 */ /* 0x000fc600078e02d6 */
[----:B------:R-:W-:Y:S01]  /*7680*/  STL [R1+0x794], R215 ;  /* 0x000794d701007387 */ /* 0x000fe20000100800 */
[----:B------:R-:W-:-:S03]  /*7690*/  IMAD.WIDE R104, R0, 0x2, R104 ;  /* 0x0000000200687825 */ /* 0x000fc600078e0268 */
[----:B------:R-:W3:Y:S01]  /*76a0*/  LDL.64 R176, [R1+0x518] ;  /* 0x0005180001b07983 */ /* 0x000ee20000100a00 */
[----:B0-----:R-:W-:-:S03]  /*76b0*/  IMAD.WIDE R60, R51, 0x2, R208 ;  /* 0x00000002333c7825 */ /* 0x001fc600078e02d0 */
[----:B------:R-:W2:Y:S01]  /*76c0*/  LDG.E.U16 R207, desc[UR10][R104.64] ;  /* 0x0000000a68cf7981 */ /* 0x000ea2000c1e1500 */
[----:B------:R-:W-:-:S03]  /*76d0*/  IMAD.WIDE R52, R0, 0x2, R52 ;  /* 0x0000000200347825 */ /* 0x000fc600078e0234 */
[----:B------:R-:W2:Y:S01]  /*76e0*/  LDL.64 R178, [R1+0x4b8] ;  /* 0x0004b80001b27983 */ /* 0x000ea20000100a00 */
[----:B------:R-:W-:-:S03]  /*76f0*/  IMAD.WIDE R54, R0, 0x2, R54 ;  /* 0x0000000200367825 */ /* 0x000fc600078e0236 */
[----:B------:R-:W2:Y:S01]  /*7700*/  LDL.64 R182, [R1+0x468] ;  /* 0x0004680001b67983 */ /* 0x000ea20000100a00 */
[----:B------:R-:W-:-:S03]  /*7710*/  IMAD.WIDE R60, R0, 0x2, R60 ;  /* 0x00000002003c7825 */ /* 0x000fc600078e023c */
[----:B------:R0:W2:Y:S04]  /*7720*/  LDG.E.U16 R105, desc[UR10][R52.64] ;  /* 0x0000000a34697981 */ /* 0x0000a8000c1e1500 */
[----:B------:R1:W2:Y:S01]  /*7730*/  LDG.E.U16 R231, desc[UR10][R54.64] ;  /* 0x0000000a36e77981 */ /* 0x0002a2000c1e1500 */
[----:B------:R-:W-:-:S03]  /*7740*/  IMAD.WIDE R46, R0, 0x2, R46 ;  /* 0x00000002002e7825 */ /* 0x000fc600078e022e */
[----:B------:R-:W2:Y:S01]  /*7750*/  LDL.64 R180, [R1+0x460] ;  /* 0x0004600001b47983 */ /* 0x000ea20000100a00 */
[----:B0-----:R-:W-:-:S03]  /*7760*/  IMAD.WIDE R52, R0, 0x2, R168 ;  /* 0x0000000200347825 */ /* 0x001fc600078e02a8 */
[----:B------:R-:W2:Y:S01]  /*7770*/  LDL.64 R168, [R1+0x510] ;  /* 0x0005100001a87983 */ /* 0x000ea20000100a00 */
[----:B-1----:R-:W-:-:S03]  /*7780*/  IMAD.WIDE R54, R107, 0x2, R214 ;  /* 0x000000026b367825 */ /* 0x002fc600078e02d6 */
[----:B------:R4:W2:Y:S04]  /*7790*/  LDG.E.U16 R107, desc[UR10][R60.64] ;  /* 0x0000000a3c6b7981 */ /* 0x0008a8000c1e1500 */
[----:B------:R0:W2:Y:S01]  /*77a0*/  LDG.E.U16 R45, desc[UR10][R46.64] ;  /* 0x0000000a2e2d7981 */ /* 0x0000a2000c1e1500 */
[----:B------:R-:W-:-:S03]  /*77b0*/  IMAD.WIDE R58, R0, 0x2, R58 ;  /* 0x00000002003a7825 */ /* 0x000fc600078e023a */
[----:B------:R-:W2:Y:S01]  /*77c0*/  LDG.E.U16 R52, desc[UR10][R52.64] ;  /* 0x0000000a34347981 */ /* 0x000ea2000c1e1500 */
[----:B----4-:R-:W-:-:S03]  /*77d0*/  IMAD.WIDE R60, R0, 0x2, R166 ;  /* 0x00000002003c7825 */ /* 0x010fc600078e02a6 */
[----:B------:R-:W4:Y:S01]  /*77e0*/  LDL.64 R166, [R1+0x508] ;  /* 0x0005080001a67983 */ /* 0x000f220000100a00 */
[----:B0-----:R-:W-:-:S03]  /*77f0*/  IMAD.WIDE R46, R0, 0x2, R62 ;  /* 0x00000002002e7825 */ /* 0x001fc600078e023e */
[----:B------:R-:W4:Y:S01]  /*7800*/  LDG.E.U16 R53, desc[UR10][R60.64] ;  /* 0x0000000a3c357981 */ /* 0x000f22000c1e1500 */
[----:B------:R-:W-:-:S03]  /*7810*/  IMAD.WIDE R62, R56, 0x2, R212 ;  /* 0x00000002383e7825 */ /* 0x000fc600078e02d4 */
[----:B------:R-:W4:Y:S01]  /*7820*/  LDG.E.U16 R46, desc[UR10][R46.64] ;  /* 0x0000000a2e2e7981 */ /* 0x000f22000c1e1500 */
[----:B------:R-:W-:-:S04]  /*7830*/  IMAD.WIDE R54, R0, 0x2, R54 ;  /* 0x0000000200367825 */ /* 0x000fc800078e0236 */
[----:B------:R-:W-:Y:S01]  /*7840*/  IMAD.WIDE R62, R0, 0x2, R62 ;  /* 0x00000002003e7825 */ /* 0x000fe200078e023e */
[----:B------:R-:W4:Y:S04]  /*7850*/  LDG.E.U16 R221, desc[UR10][R54.64] ;  /* 0x0000000a36dd7981 */ /* 0x000f28000c1e1500 */
[----:B------:R0:W4:Y:S04]  /*7860*/  LDG.E.U16 R47, desc[UR10][R58.64] ;  /* 0x0000000a3a2f7981 */ /* 0x000128000c1e1500 */
[----:B------:R1:W4:Y:S01]  /*7870*/  LDG.E.U16 R227, desc[UR10][R62.64] ;  /* 0x0000000a3ee37981 */ /* 0x000322000c1e1500 */
[----:B0-----:R-:W-:-:S03]  /*7880*/  IMAD.WIDE R58, R106, 0x2, R208 ;  /* 0x000000026a3a7825 */ /* 0x001fc600078e02d0 */
[----:B------:R-:W4:Y:S01]  /*7890*/  LDL.64 R208, [R1+0x470] ;  /* 0x0004700001d07983 */ /* 0x000f220000100a00 */
[----:B------:R-:W-:-:S04]  /*78a0*/  IMAD.WIDE R54, R51, 0x2, R210 ;  /* 0x0000000233367825 */ /* 0x000fc800078e02d2 */
[----:B------:R-:W-:-:S04]  /*78b0*/  IMAD.WIDE R58, R0, 0x2, R58 ;  /* 0x00000002003a7825 */ /* 0x000fc800078e023a */
[----:B-1----:R-:W-:Y:S01]  /*78c0*/  IMAD.WIDE R62, R51, 0x2, R214 ;  /* 0x00000002333e7825 */ /* 0x002fe200078e02d6 */
[----:B------:R0:W4:Y:S03]  /*78d0*/  LDG.E.U16 R219, desc[UR10][R58.64] ;  /* 0x0000000a3adb7981 */ /* 0x000126000c1e1500 */
[----:B------:R-:W-:-:S04]  /*78e0*/  IMAD.WIDE R54, R0, 0x2, R54 ;  /* 0x0000000200367825 */ /* 0x000fc800078e0236 */
[C---:B------:R-:W-:Y:S01]  /*78f0*/  IMAD.WIDE R62, R0.reuse, 0x2, R62 ;  /* 0x00000002003e7825 */ /* 0x040fe200078e023e */
[----:B------:R1:W4:Y:S03]  /*7900*/  LDG.E.U16 R109, desc[UR10][R54.64] ;  /* 0x0000000a366d7981 */ /* 0x000326000c1e1500 */
[----:B0-----:R-:W-:Y:S01]  /*7910*/  IMAD.WIDE R58, R51, 0x2, R212 ;  /* 0x00000002333a7825 */ /* 0x001fe200078e02d4 */
[----:B------:R0:W4:Y:S03]  /*7920*/  LDG.E.U16 R201, desc[UR10][R62.64] ;  /* 0x0000000a3ec97981 */ /* 0x000126000c1e1500 */
[----:B------:R-:W-:-:S04]  /*7930*/  IMAD.WIDE R58, R0, 0x2, R58 ;  /* 0x00000002003a7825 */ /* 0x000fc800078e023a */
[----:B-1----:R-:W-:Y:S01]  /*7940*/  IMAD.WIDE R54, R106, 0x2, R210 ;  /* 0x000000026a367825 */ /* 0x002fe200078e02d2 */
[----:B------:R1:W4:Y:S03]  /*7950*/  LDG.E.U16 R111, desc[UR10][R58.64] ;  /* 0x0000000a3a6f7981 */ /* 0x000326000c1e1500 */
[C---:B0-----:R-:W-:Y:S02]  /*7960*/  IMAD.WIDE R62, R0.reuse, 0x2, R174 ;  /* 0x00000002003e7825 */ /* 0x041fe400078e02ae */
[----:B------:R-:W4:Y:S02]  /*7970*/  LDL.64 R174, [R1+0x500] ;  /* 0x0005000001ae7983 */ /* 0x000f240000100a00 */
[----:B------:R-:W-:Y:S02]  /*7980*/  IMAD.WIDE R54, R0, 0x2, R54 ;  /* 0x0000000200367825 */ /* 0x000fe400078e0236 */
[----:B------:R-:W4:Y:S02]  /*7990*/  LDG.E.U16 R51, desc[UR10][R62.64] ;  /* 0x0000000a3e337981 */ /* 0x000f24000c1e1500 */
[----:B-1----:R-:W-:-:S02]  /*79a0*/  IMAD.WIDE R58, R106, 0x2, R212 ;  /* 0x000000026a3a7825 */ /* 0x002fc400078e02d4 */
[----:B------:R0:W4:Y:S02]  /*79b0*/  LDG.E.U16 R61, desc[UR10][R54.64] ;  /* 0x0000000a363d7981 */ /* 0x000124000c1e1500 */
[----:B------:R-:W-:-:S05]  /*79c0*/  IMAD.WIDE R58, R0, 0x2, R58 ;  /* 0x00000002003a7825 */ /* 0x000fca00078e023a */
[----:B------:R1:W4:Y:S01]  /*79d0*/  LDG.E.U16 R63, desc[UR10][R58.64] ;  /* 0x0000000a3a3f7981 */ /* 0x000322000c1e1500 */
[----:B0-----:R-:W-:-:S03]  /*79e0*/  IMAD.WIDE R54, R0, 0x2, R172 ;  /* 0x0000000200367825 */ /* 0x001fc600078e02ac */
[----:B------:R-:W4:Y:S04]  /*79f0*/  LDL.64 R172, [R1+0x4f8] ;  /* 0x0004f80001ac7983 */ /* 0x000f280000100a00 */
[----:B------:R-:W4:Y:S01]  /*7a00*/  LDG.E.U16 R54, desc[UR10][R54.64] ;  /* 0x0000000a36367981 */ /* 0x000f22000c1e1500 */
[----:B-1----:R-:W-:-:S03]  /*7a10*/  IMAD.WIDE R58, R0, 0x2, R170 ;  /* 0x00000002003a7825 */ /* 0x002fc600078e02aa */
[----:B------:R-:W4:Y:S04]  /*7a20*/  LDL.64 R170, [R1+0x4f0] ;  /* 0x0004f00001aa7983 */ /* 0x000f280000100a00 */
[----:B------:R3:W4:Y:S02]  /*7a30*/  LDG.E.U16 R55, desc[UR10][R58.64] ;  /* 0x0000000a3a377981 */ /* 0x000724000c1e1500 */
[C---:B---3--:R-:W-:Y:S02]  /*7a40*/  IMAD.WIDE R58, R0.reuse, 0x2, R176 ;  /* 0x00000002003a7825 */ /* 0x048fe400078e02b0 */
[----:B------:R-:W3:Y:S04]  /*7a50*/  LDL.64 R176, [R1+0x4e8] ;  /* 0x0004e80001b07983 */ /* 0x000ee80000100a00 */
[----:B------:R2:W3:Y:S02]  /*7a60*/  LDG.E.U16 R56, desc[UR10][R58.64] ;  /* 0x0000000a3a387981 */ /* 0x0004e4000c1e1500 */
[----:B--2---:R-:W-:-:S02]  /*7a70*/  IMAD.WIDE R58, R0, 0x2, R168 ;  /* 0x00000002003a7825 */ /* 0x004fc400078e02a8 */
[----:B------:R-:W2:Y:S04]  /*7a80*/  LDL.64 R168, [R1+0x4e0] ;  /* 0x0004e00001a87983 */ /* 0x000ea80000100a00 */
[----:B------:R4:W2:Y:S02]  /*7a90*/  LDG.E.U16 R60, desc[UR10][R58.64] ;  /* 0x0000000a3a3c7981 */ /* 0x0008a4000c1e1500 */
[C---:B----4-:R-:W-:Y:S02]  /*7aa0*/  IMAD.WIDE R58, R0.reuse, 0x2, R166 ;  /* 0x00000002003a7825 */ /* 0x050fe400078e02a6 */
[----:B------:R-:W4:Y:S04]  /*7ab0*/  LDL.64 R166, [R1+0x4d8] ;  /* 0x0004d80001a67983 */ /* 0x000f280000100a00 */
[----:B------:R0:W4:Y:S02]  /*7ac0*/  LDG.E.U16 R62, desc[UR10][R58.64] ;  /* 0x0000000a3a3e7981 */ /* 0x000124000c1e1500 */
[----:B0-----:R-:W-:-:S02]  /*7ad0*/  IMAD.WIDE R58, R0, 0x2, R174 ;  /* 0x00000002003a7825 */ /* 0x001fc400078e02ae */
[----:B------:R-:W4:Y:S04]  /*7ae0*/  LDL.64 R174, [R1+0x4d0] ;  /* 0x0004d00001ae7983 */ /* 0x000f280000100a00 */
[----:B------:R0:W4:Y:S02]  /*7af0*/  LDG.E.U16 R104, desc[UR10][R58.64] ;  /* 0x0000000a3a687981 */ /* 0x000124000c1e1500 */
[C---:B0-----:R-:W-:Y:S02]  /*7b00*/  IMAD.WIDE R58, R0.reuse, 0x2, R172 ;  /* 0x00000002003a7825 */ /* 0x041fe400078e02ac */
[----:B------:R-:W4:Y:S04]  /*7b10*/  LDL.64 R172, [R1+0x4c8] ;  /* 0x0004c80001ac7983 */ /* 0x000f280000100a00 */
[----:B------:R0:W4:Y:S02]  /*7b20*/  LDG.E.U16 R106, desc[UR10][R58.64] ;  /* 0x0000000a3a6a7981 */ /* 0x000124000c1e1500 */
[----:B0-----:R-:W-:-:S02]  /*7b30*/  IMAD.WIDE R58, R0, 0x2, R170 ;  /* 0x00000002003a7825 */ /* 0x001fc400078e02aa */
[----:B------:R-:W4:Y:S04]  /*7b40*/  LDL.64 R170, [R1+0x4c0] ;  /* 0x0004c00001aa7983 */ /* 0x000f280000100a00 */
[----:B------:R3:W4:Y:S02]  /*7b50*/  LDG.E.U16 R108, desc[UR10][R58.64] ;  /* 0x0000000a3a6c7981 */ /* 0x000724000c1e1500 */
[C---:B---3--:R-:W-:Y:S02]  /*7b60*/  IMAD.WIDE R58, R0.reuse, 0x2, R176 ;  /* 0x00000002003a7825 */ /* 0x048fe400078e02b0 */
[----:B------:R-:W3:Y:S04]  /*7b70*/  LDL.64 R176, [R1+0x4a0] ;  /* 0x0004a00001b07983 */ /* 0x000ee80000100a00 */
[----:B------:R2:W3:Y:S02]  /*7b80*/  LDG.E.U16 R110, desc[UR10][R58.64] ;  /* 0x0000000a3a6e7981 */ /* 0x0004e4000c1e1500 */
[----:B--2---:R-:W-:-:S02]  /*7b90*/  IMAD.WIDE R58, R0, 0x2, R168 ;  /* 0x00000002003a7825 */ /* 0x004fc400078e02a8 */
[----:B------:R-:W2:Y:S04]  /*7ba0*/  LDL.64 R168, [R1+0x4b0] ;  /* 0x0004b00001a87983 */ /* 0x000ea80000100a00 */
[----:B------:R4:W3:Y:S02]  /*7bb0*/  LDG.E.U16 R200, desc[UR10][R58.64] ;  /* 0x0000000a3ac87981 */ /* 0x0008e4000c1e1500 */
[C---:B----4-:R-:W-:Y:S02]  /*7bc0*/  IMAD.WIDE R58, R0.reuse, 0x2, R166 ;  /* 0x00000002003a7825 */ /* 0x050fe400078e02a6 */
[----:B------:R-:W4:Y:S04]  /*7bd0*/  LDL.64 R166, [R1+0x4a8] ;  /* 0x0004a80001a67983 */ /* 0x000f280000100a00 */
[----:B------:R0:W3:Y:S02]  /*7be0*/  LDG.E.U16 R202, desc[UR10][R58.64] ;  /* 0x0000000a3aca7981 */ /* 0x0000e4000c1e1500 */
[----:B0-----:R-:W-:-:S02]  /*7bf0*/  IMAD.WIDE R58, R0, 0x2, R174 ;  /* 0x00000002003a7825 */ /* 0x001fc400078e02ae */
[----:B------:R-:W3:Y:S04]  /*7c00*/  LDL.64 R174, [R1+0x498] ;  /* 0x0004980001ae7983 */ /* 0x000ee80000100a00 */
[----:B------:R0:W3:Y:S02]  /*7c10*/  LDG.E.U16 R204, desc[UR10][R58.64] ;  /* 0x0000000a3acc7981 */ /* 0x0000e4000c1e1500 */
[C---:B0-----:R-:W-:Y:S02]  /*7c20*/  IMAD.WIDE R58, R0.reuse, 0x2, R172 ;  /* 0x00000002003a7825 */ /* 0x041fe400078e02ac */
[----:B------:R-:W3:Y:S04]  /*7c30*/  LDL.64 R172, [R1+0x490] ;  /* 0x0004900001ac7983 */ /* 0x000ee80000100a00 */
[----:B------:R0:W3:Y:S02]  /*7c40*/  LDG.E.U16 R206, desc[UR10][R58.64] ;  /* 0x0000000a3ace7981 */ /* 0x0000e4000c1e1500 */
[----:B0-----:R-:W-:-:S02]  /*7c50*/  IMAD.WIDE R58, R0, 0x2, R170 ;  /* 0x00000002003a7825 */ /* 0x001fc400078e02aa */
[----:B------:R-:W3:Y:S04]  /*7c60*/  LDL.64 R170, [R1+0x488] ;  /* 0x0004880001aa7983 */ /* 0x000ee80000100a00 */
[----:B------:R0:W3:Y:S02]  /*7c70*/  LDG.E.U16 R216, desc[UR10][R58.64] ;  /* 0x0000000a3ad87981 */ /* 0x0000e4000c1e1500 */
[C---:B0-----:R-:W-:Y:S02]  /*7c80*/  IMAD.WIDE R58, R0.reuse, 0x2, R178 ;  /* 0x00000002003a7825 */ /* 0x041fe400078e02b2 */
        /* <DEDUP_REMOVED lines=8> */
[----:B---3--:R-:W-:-:S02]  /*7d10*/  IMAD.WIDE R58, R0, 0x2, R176 ;  /* 0x00000002003a7825 */ /* 0x008fc400078e02b0 */
        /* <DEDUP_REMOVED lines=17> */
[----:B0-----:R-:W-:-:S05]  /*7e30*/  IMAD.WIDE R58, R0, 0x2, R208 ;  /* 0x00000002003a7825 */ /* 0x001fca00078e02d0 */
[----:B------:R0:W4:Y:S02]  /*7e40*/  LDG.E.U16 R236, desc[UR10][R58.64] ;  /* 0x0000000a3aec7981 */ /* 0x000124000c1e1500 */
[----:B0-----:R-:W-:-:S05]  /*7e50*/  IMAD.WIDE R58, R0, 0x2, R182 ;  /* 0x00000002003a7825 */ /* 0x001fca00078e02b6 */
[----:B------:R0:W4:Y:S02]  /*7e60*/  LDG.E.U16 R238, desc[UR10][R58.64] ;  /* 0x0000000a3aee7981 */ /* 0x000124000c1e1500 */
[----:B0-----:R-:W-:-:S05]  /*7e70*/  IMAD.WIDE R58, R0, 0x2, R180 ;  /* 0x00000002003a7825 */ /* 0x001fca00078e02b4 */
[----:B------:R0:W4:Y:S02]  /*7e80*/  LDG.E.U16 R240, desc[UR10][R58.64] ;  /* 0x0000000a3af07981 */ /* 0x000124000c1e1500 */
[----:B0-----:R-:W-:-:S05]  /*7e90*/  IMAD.WIDE R58, R0, 0x2, R178 ;  /* 0x00000002003a7825 */ /* 0x001fca00078e02b2 */
[----:B------:R3:W4:Y:S02]  /*7ea0*/  LDG.E.U16 R242, desc[UR10][R58.64] ;  /* 0x0000000a3af27981 */ /* 0x000724000c1e1500 */
[----:B---3--:R-:W-:-:S05]  /*7eb0*/  IMAD.WIDE R58, R0, 0x2, R176 ;  /* 0x00000002003a7825 */ /* 0x008fca00078e02b0 */
[----:B------:R0:W3:Y:S02]  /*7ec0*/  LDG.E.U16 R244, desc[UR10][R58.64] ;  /* 0x0000000a3af47981 */ /* 0x0000e4000c1e1500 */
[----:B0-----:R-:W-:-:S05]  /*7ed0*/  IMAD.WIDE R58, R0, 0x2, R174 ;  /* 0x00000002003a7825 */ /* 0x001fca00078e02ae */
[----:B------:R0:W3:Y:S02]  /*7ee0*/  LDG.E.U16 R246, desc[UR10][R58.64] ;  /* 0x0000000a3af67981 */ /* 0x0000e4000c1e1500 */
[----:B0-----:R-:W-:-:S05]  /*7ef0*/  IMAD.WIDE R58, R0, 0x2, R172 ;  /* 0x00000002003a7825 */ /* 0x001fca00078e02ac */
[----:B------:R0:W3:Y:S02]  /*7f00*/  LDG.E.U16 R248, desc[UR10][R58.64] ;  /* 0x0000000a3af87981 */ /* 0x0000e4000c1e1500 */
[----:B0-----:R-:W-:-:S05]  /*7f10*/  IMAD.WIDE R58, R0, 0x2, R170 ;  /* 0x00000002003a7825 */ /* 0x001fca00078e02aa */
[----:B------:R2:W3:Y:S02]  /*7f20*/  LDG.E.U16 R250, desc[UR10][R58.64] ;  /* 0x0000000a3afa7981 */ /* 0x0004e4000c1e1500 */
[----:B--2---:R-:W-:-:S05]  /*7f30*/  IMAD.WIDE R58, R0, 0x2, R168 ;  /* 0x00000002003a7825 */ /* 0x004fca00078e02a8 */
[----:B------:R4:W2:Y:S02]  /*7f40*/  LDG.E.U16 R252, desc[UR10][R58.64] ;  /* 0x0000000a3afc7981 */ /* 0x0008a4000c1e1500 */
[----:B----4-:R-:W-:-:S06]  /*7f50*/  IMAD.WIDE R58, R0, 0x2, R166 ;  /* 0x00000002003a7825 */ /* 0x010fcc00078e02a6 */
[----:B------:R0:W4:Y:S02]  /*7f60*/  LDG.E.U16 R58, desc[UR10][R58.64] ;  /* 0x0000000a3a3a7981 */ /* 0x000124000c1e1500 */
[----:B0-----:R-:W0:Y:S02]  /*7f70*/  S2R R59, SR_TID.X ;  /* 0x00000000003b7919 */ /* 0x001e240000002100 */
[----:B0-----:R-:W-:-:S05]  /*7f80*/  LOP3.LUT R59, R59, 0x7f, RZ, 0xc0, !PT ;  /* 0x0000007f3b3b7812 */ /* 0x001fca00078ec0ff */
[----:B------:R-:W-:Y:S01]  /*7f90*/  IMAD.SHL.U32 R59, R59, 0x2, RZ ;  /* 0x000000023b3b7824 */ /* 0x000fe200078e00ff */
[----:B------:R-:W-:Y:S06]  /*7fa0*/  BAR.SYNC.DEFER_BLOCKING 0x0 ;  /* 0x0000000000007b1d */ /* 0x000fec0000010000 */
[----:B------:R0:W-:Y:S02]  /*7fb0*/  STS.U16 [R59+UR6+0xa300], R243 ;  /* 0x00a300f33b007988 */ /* 0x0001e40008000406 */
[----:B0-----:R-:W0:Y:S02]  /*7fc0*/  S2R R243, SR_TID.X ;  /* 0x0000000000f37919 */ /* 0x001e240000002100 */
[----:B------:R1:W-:Y:S04]  /*7fd0*/  STS.U16 [R59+UR6+0xc000], R23 ;  /* 0x00c000173b007988 */ /* 0x0003e80008000406 */
[----:B------:R-:W-:Y:S01]  /*7fe0*/  STS.U16 [R59+UR6+0x8000], R164 ;  /* 0x008000a43b007988 */ /* 0x000fe20008000406 */
[----:B-1----:R-:W-:-:S03]  /*7ff0*/  LOP3.LUT R23, R59, 0x10, RZ, 0x3c, !PT ;  /* 0x000000103b177812 */ /* 0x002fc600078e3cff */
[----:B------:R-:W-:Y:S04]  /*8000*/  STS.U16 [R59+UR6+0x8100], R162 ;  /* 0x008100a23b007988 */ /* 0x000fe80008000406 */
[----:B------:R-:W-:Y:S04]  /*8010*/  STS.U16 [R59+UR6+0x8200], R161 ;  /* 0x008200a13b007988 */ /* 0x000fe80008000406 */
[----:B------:R-:W-:Y:S04]  /*8020*/  STS.U16 [R59+UR6+0x8300], R160 ;  /* 0x008300a03b007988 */ /* 0x000fe80008000406 */
[----:B------:R-:W-:Y:S04]  /*8030*/  STS.U16 [R59+UR6+0xa000], R249 ;  /* 0x00a000f93b007988 */ /* 0x000fe80008000406 */
[----:B------:R-:W-:Y:S04]  /*8040*/  STS.U16 [R59+UR6+0xa100], R247 ;  /* 0x00a100f73b007988 */ /* 0x000fe80008000406 */
[----:B------:R-:W-:Y:S04]  /*8050*/  STS.U16 [R59+UR6+0xa200], R245 ;  /* 0x00a200f53b007988 */ /* 0x000fe80008000406 */
[----:B------:R0:W-:Y:S04]  /*8060*/  STS.U16 [R59+UR6+0xc100], R24 ;  /* 0x00c100183b007988 */ /* 0x0001e80008000406 */
[----:B------:R1:W-:Y:S04]  /*8070*/  STS.U16 [R59+UR6+0xc200], R25 ;  /* 0x00c200193b007988 */ /* 0x0003e80008000406 */
[----:B------:R3:W-:Y:S01]  /*8080*/  STS.U16 [R59+UR6+0xc300], R26 ;  /* 0x00c3001a3b007988 */ /* 0x0007e20008000406 */
[----:B0-----:R-:W-:-:S03]  /*8090*/  LOP3.LUT R24, R243, 0x60, RZ, 0xc0, !PT ;  /* 0x00000060f3187812 */ /* 0x001fc600078ec0ff */
        /* <DEDUP_REMOVED lines=20> */
[----:B------:R0:W-:Y:S01]  /*81e0*/  STS.U16 [R23+UR6+0xe700], R110 ;  /* 0x00e7006e17007988 */ /* 0x0001e20008000406 */
[----:B------:R-:W-:Y:S01]  /*81f0*/  LEA R24, R24, R25, 0x4 ;  /* 0x0000001918187211 */ /* 0x000fe200078e20ff */
[----:B---3--:R-:W-:-:S02]  /*8200*/  IMAD.SHL.U32 R26, R25, 0x40, RZ ;  /* 0x00000040191a7824 */ /* 0x008fc400078e00ff */
[----:B0-----:R-:W-:-:S05]  /*8210*/  IMAD.SHL.U32 R23, R243, 0x8, RZ ;  /* 0x00000008f3177824 */ /* 0x001fca00078e00ff */
[----:B------:R-:W-:Y:S01]  /*8220*/  LOP3.LUT R23, R23, 0x30, RZ, 0xc0, !PT ;  /* 0x0000003017177812 */ /* 0x000fe200078ec0ff */
[----:B------:R-:W-:-:S03]  /*8230*/  IMAD.SHL.U32 R24, R24, 0x10, RZ ;  /* 0x0000001018187824 */ /* 0x000fc600078e00ff */
[----:B------:R-:W-:Y:S02]  /*8240*/  LOP3.LUT R23, R26, R23, RZ, 0xfc, !PT ;  /* 0x000000171a177212 */ /* 0x000fe400078efcff */
[----:B------:R-:W-:-:S04]  /*8250*/  SHF.L.U32 R26, R243, 0x1, RZ ;  /* 0x00000001f31a7819 */ /* 0x000fc800000006ff */
[--C-:B------:R-:W-:Y:S02]  /*8260*/  LOP3.LUT R24, R24, 0x30, R26.reuse, 0x78, !PT ;  /* 0x0000003018187812 */ /* 0x100fe400078e781a */
[----:B------:R-:W-:Y:S02]  /*8270*/  LOP3.LUT R23, R23, 0x10, R26, 0x78, !PT ;  /* 0x0000001017177812 */ /* 0x000fe400078e781a */
[----:B------:R-:W-:Y:S01]  /*8280*/  LOP3.LUT R26, R243, 0x10, RZ, 0xc0, !PT ;  /* 0x00000010f31a7812 */ /* 0x000fe200078ec0ff */
[----:B------:R-:W-:Y:S01]  /*8290*/  IMAD R24, R25, 0x400, R24 ;  /* 0x0000040019187824 */ /* 0x000fe200078e0218 */
[----:B------:R-:W-:-:S03]  /*82a0*/  LOP3.LUT R25, R59, 0x20, RZ, 0x3c, !PT ;  /* 0x000000203b197812 */ /* 0x000fc600078e3cff */
[----:B------:R-:W-:Y:S01]  /*82b0*/  IMAD R23, R26, 0x20, R23 ;  /* 0x000000201a177824 */ /* 0x000fe200078e0217 */
[----:B------:R-:W-:Y:S01]  /*82c0*/  LOP3.LUT R26, R59, 0x30, RZ, 0x3c, !PT ;  /* 0x000000303b1a7812 */ /* 0x000fe200078e3cff */
[----:B------:R-:W-:Y:S04]  /*82d0*/  STS.U16 [R25+UR6+0x8800], R221 ;  /* 0x008800dd19007988 */ /* 0x000fe80008000406 */
[----:B------:R-:W-:Y:S04]  /*82e0*/  STS.U16 [R25+UR6+0x8900], R207 ;  /* 0x008900cf19007988 */ /* 0x000fe80008000406 */
[----:B------:R-:W-:Y:S04]  /*82f0*/  STS.U16 [R25+UR6+0x8a00], R205 ;  /* 0x008a00cd19007988 */ /* 0x000fe80008000406 */
[----:B------:R-:W-:Y:S04]  /*8300*/  STS.U16 [R25+UR6+0x8b00], R203 ;  /* 0x008b00cb19007988 */ /* 0x000fe80008000406 */
[----:B------:R-:W-:Y:S04]  /*8310*/  STS.U16 [R25+UR6+0xa800], R233 ;  /* 0x00a800e919007988 */ /* 0x000fe80008000406 */
[----:B------:R-:W-:Y:S04]  /*8320*/  STS.U16 [R25+UR6+0xa900], R229 ;  /* 0x00a900e519007988 */ /* 0x000fe80008000406 */
[----:B------:R-:W-:Y:S04]  /*8330*/  STS.U16 [R25+UR6+0xaa00], R217 ;  /* 0x00aa00d919007988 */ /* 0x000fe80008000406 */
[----:B------:R0:W-:Y:S04]  /*8340*/  STS.U16 [R25+UR6+0xab00], R57 ;  /* 0x00ab003919007988 */ /* 0x0001e80008000406 */
        /* <DEDUP_REMOVED lines=10> */
[----:B0-----:R-:W4:Y:S01]  /*83f0*/  LDL.64 R56, [R1+0x3d8] ;  /* 0x0003d80001387983 */ /* 0x001f220000100a00 */
[----:B-1----:R-:W-:-:S03]  /*8400*/  LOP3.LUT R5, R243, 0x7f, RZ, 0xc0, !PT ;  /* 0x0000007ff3057812 */ /* 0x002fc600078ec0ff */
[----:B------:R0:W-:Y:S01]  /*8410*/  STS.U16 [R26+UR6+0xad00], R4 ;  /* 0x00ad00041a007988 */ /* 0x0001e20008000406 */
[----:B------:R-:W-:Y:S02]  /*8420*/  SHF.L.U32 R5, R5, 0x1, RZ ;  /* 0x0000000105057819 */ /* 0x000fe400000006ff */
[----:B---3--:R-:W-:Y:S01]  /*8430*/  LOP3.LUT R3, R59, 0x40, RZ, 0x3c, !PT ;  /* 0x000000403b037812 */ /* 0x008fe200078e3cff */
[----:B------:R-:W-:Y:S01]  /*8440*/  STS.U16 [R26+UR6+0x8c00], R201 ;  /* 0x008c00c91a007988 */ /* 0x000fe20008000406 */
[----:B------:R-:W-:Y:S02]  /*8450*/  LOP3.LUT R5, R5, 0x70, RZ, 0x3c, !PT ;  /* 0x0000007005057812 */ /* 0x000fe400078e3cff */
[C---:B0-----:R-:W-:Y:S02]  /*8460*/  LOP3.LUT R4, R59.reuse, 0x50, RZ, 0x3c, !PT ;  /* 0x000000503b047812 */ /* 0x041fe400078e3cff */
        /* <DEDUP_REMOVED lines=46> */
[----:B------:R1:W-:Y:S04]  /*8750*/  STS.U16 [R59+UR6+0x9900], R154 ;  /* 0x0099009a3b007988 */ /* 0x0003e80008000406 */
        /* <DEDUP_REMOVED lines=29> */
[----:B----4-:R-:W-:Y:S01]  /*8930*/  STS.U16 [R5+UR6+0xff00], R58 ;  /* 0x00ff003a05007988 */ /* 0x010fe20008000406 */
[----:B------:R-:W-:Y:S01]  /*8940*/  BAR.SYNC.DEFER_BLOCKING 0x0 ;  /* 0x0000000000007b1d */ /* 0x000fe20000010000 */
[----:B0-----:R-:W-:-:S02]  /*8950*/  LOP3.LUT R4, R23, 0x20, RZ, 0x3c, !PT ;  /* 0x0000002017047812 */ /* 0x001fc400078e3cff */
[----:B------:R-:W-:-:S03]  /*8960*/  LOP3.LUT R3, R24, 0x40, RZ, 0x3c, !PT ;  /* 0x0000004018037812 */ /* 0x000fc600078e3cff */
[----:B------:R-:W2:Y:S04]  /*8970*/  LDL.64 R158, [R1+0x420] ;  /* 0x00042000019e7983 */ /* 0x000ea80000100a00 */
[----:B------:R-:W4:Y:S04]  /*8980*/  LDL.64 R156, [R1+0x418] ;  /* 0x00041800019c7983 */ /* 0x000f280000100a00 */
[----:B-1----:R-:W2:Y:S04]  /*8990*/  LDL.64 R154, [R1+0x410] ;  /* 0x00041000019a7983 */ /* 0x002ea80000100a00 */
[----:B---3--:R-:W3:Y:S04]  /*89a0*/  LDL.64 R152, [R1+0x408] ;  /* 0x0004080001987983 */ /* 0x008ee80000100a00 */
[----:B------:R-:W-:Y:S04]  /*89b0*/  LDSM.16.MT88.4 R44, [R23+UR6] ;  /* 0x00000006172c783b */ /* 0x000fe80008004200 */
[----:B------:R-:W0:Y:S04]  /*89c0*/  LDSM.16.M88.4 R12, [R24+UR6+0x8000] ;  /* 0x00800006180c783b */ /* 0x000e280008000200 */
[----:B------:R-:W1:Y:S04]  /*89d0*/  LDSM.16.MT88.4 R32, [R4+UR6] ;  /* 0x000000060420783b */ /* 0x000e680008004200 */
[----:B------:R-:W1:Y:S04]  /*89e0*/  LDSM.16.MT88.4 R16, [R23+UR6+0x400] ;  /* 0x000400061710783b */ /* 0x000e680008004200 */
[----:B------:R-:W1:Y:S04]  /*89f0*/  LDSM.16.MT88.4 R8, [R4+UR6+0x400] ;  /* 0x000400060408783b */ /* 0x000e680008004200 */
[----:B------:R-:W-:Y:S04]  /*8a00*/  LDSM.16.MT88.4 R40, [R23+UR6+0x800] ;  /* 0x000800061728783b */ /* 0x000fe80008004200 */
[----:B------:R-:W1:Y:S04]  /*8a10*/  LDSM.16.M88.4 R28, [R3+UR6+0x8000] ;  /* 0x00800006031c783b */ /* 0x000e680008000200 */
[----:B------:R-:W1:Y:S04]  /*8a20*/  LDSM.16.MT88.4 R36, [R4+UR6+0x800] ;  /* 0x000800060424783b */ /* 0x000e680008004200 */
[----:B------:R-:W4:Y:S04]  /*8a30*/  LDL.64 R146, [R1+0x400] ;  /* 0x0004000001927983 */ /* 0x000f280000100a00 */
[----:B------:R-:W4:Y:S04]  /*8a40*/  LDL.64 R110, [R1+0x3f8] ;  /* 0x0003f800016e7983 */ /* 0x000f280000100a00 */
[----:B------:R-:W4:Y:S01]  /*8a50*/  LDL.64 R106, [R1+0x3f0] ;  /* 0x0003f000016a7983 */ /* 0x000f220000100a00 */
[-C--:B0-----:R-:W-:Y:S03]  /*8a60*/  HMMA.16816.F32 R44, R44, R12.reuse, RZ ;  /* 0x0000000c2c2c723c */ /* 0x081fe600000018ff */
[----:B------:R-:W4:Y:S04]  /*8a70*/  LDL.64 R62, [R1+0x3e8] ;  /* 0x0003e800013e7983 */ /* 0x000f280000100a00 */
[----:B------:R-:W4:Y:S01]  /*8a80*/  LDL.64 R60, [R1+0x3e0] ;  /* 0x0003e000013c7983 */ /* 0x000f220000100a00 */
[----:B-1----:R-:W-:Y:S03]  /*8a90*/  HMMA.16816.F32 R32, R32, R12, RZ ;  /* 0x0000000c2020723c */ /* 0x002fe600000018ff */
[----:B------:R-:W4:Y:S04]  /*8aa0*/  LDL.64 R48, [R1+0x3d0] ;  /* 0x0003d00001307983 */ /* 0x000f280000100a00 */
[----:B------:R-:W3:Y:S04]  /*8ab0*/  LDL.LU R209, [R1] ;  /* 0x0000000001d17983 */ /* 0x000ee80000300800 */
[----:B------:R-:W4:Y:S04]  /*8ac0*/  LDL.LU R175, [R1+0x4] ;  /* 0x0000040001af7983 */ /* 0x000f280000300800 */
[----:B------:R-:W4:Y:S01]  /*8ad0*/  LDL.LU R170, [R1+0x8] ;  /* 0x0000080001aa7983 */ /* 0x000f220000300800 */
[-C--:B------:R-:W-:Y:S03]  /*8ae0*/  HMMA.16816.F32 R16, R16, R14.reuse, R44 ;  /* 0x0000000e1010723c */ /* 0x080fe6000000182c */
[----:B------:R-:W-:Y:S04]  /*8af0*/  LDSM.16.MT88.4 R44, [R23+UR6+0x1000] ;  /* 0x00100006172c783b */ /* 0x000fe80008004200 */
[----:B------:R-:W4:Y:S01]  /*8b00*/  LDL.LU R171, [R1+0xc] ;  /* 0x00000c0001ab7983 */ /* 0x000f220000300800 */
[----:B------:R-:W-:Y:S03]  /*8b10*/  HMMA.16816.F32 R32, R8, R14, R32 ;  /* 0x0000000e0820723c */ /* 0x000fe60000001820 */
[----:B------:R-:W0:Y:S04]  /*8b20*/  LDSM.16.MT88.4 R12, [R23+UR6+0xc00] ;  /* 0x000c0006170c783b */ /* 0x000e280008004200 */
[----:B------:R-:W1:Y:S01]  /*8b30*/  LDSM.16.MT88.4 R8, [R4+UR6+0xc00] ;  /* 0x000c00060408783b */ /* 0x000e620008004200 */
[----:B------:R-:W2:Y:S03]  /*8b40*/  S2R R108, SR_TID.X ;  /* 0x00000000006c7919 */ /* 0x000ea60000002100 */
[----:B------:R-:W4:Y:S05]  /*8b50*/  LDL.64 R54, [R1+0x178] ;  /* 0x0001780001367983 */ /* 0x000f2a0000100a00 */
[-C--:B------:R-:W-:Y:S01]  /*8b60*/  HMMA.16816.F32 R40, R40, R28.reuse, R16 ;  /* 0x0000001c2828723c */ /* 0x080fe20000001810 */
[----:B------:R-:W1:Y:S04]  /*8b70*/  LDSM.16.M88.4 R16, [R24+UR6+0x8080] ;  /* 0x008080061810783b */ /* 0x000e680008000200 */
[----:B------:R-:W4:Y:S03]  /*8b80*/  LDL.64 R52, [R1+0x160] ;  /* 0x0001600001347983 */ /* 0x000f260000100a00 */
[----:B------:R-:W-:Y:S01]  /*8b90*/  HMMA.16816.F32 R36, R36, R28, R32 ;  /* 0x0000001c2424723c */ /* 0x000fe20000001820 */
[----:B------:R-:W1:-:S15]  /*8ba0*/  LDSM.16.MT88.4 R32, [R4+UR6+0x1000] ;  /* 0x001000060420783b */ /* 0x000e5e0008004200 */
[-C--:B0-----:R-:W-:Y:S01]  /*8bb0*/  HMMA.16816.F32 R12, R12, R30.reuse, R40 ;  /* 0x0000001e0c0c723c */ /* 0x081fe20000001828 */
[----:B------:R-:W-:Y:S07]  /*8bc0*/  LDSM.16.MT88.4 R40, [R23+UR6+0x1800] ;  /* 0x001800061728783b */ /* 0x000fee0008004200 */
[----:B-1----:R-:W-:Y:S01]  /*8bd0*/  HMMA.16816.F32 R36, R8, R30, R36 ;  /* 0x0000001e0824723c */ /* 0x002fe20000001824 */
[----:B------:R-:W0:Y:S04]  /*8be0*/  LDSM.16.MT88.4 R28, [R23+UR6+0x1400] ;  /* 0x00140006171c783b */ /* 0x000e280008004200 */
[----:B------:R-:W1:Y:S11]  /*8bf0*/  LDSM.16.MT88.4 R8, [R4+UR6+0x1400] ;  /* 0x001400060408783b */ /* 0x000e760008004200 */
[-C--:B------:R-:W-:Y:S01]  /*8c00*/  HMMA.16816.F32 R44, R44, R16.reuse, R12 ;  /* 0x000000102c2c723c */ /* 0x080fe2000000180c */
[----:B------:R-:W1:Y:S07]  /*8c10*/  LDSM.16.M88.4 R12, [R3+UR6+0x8080] ;  /* 0x00808006030c783b */ /* 0x000e6e0008000200 */
        /* <DEDUP_REMOVED lines=17> */
[----:B------:R-:W2:Y:S07]  /*8d30*/  LDSM.16.M88.4 R16, [R3+UR6+0x8100] ;  /* 0x008100060310783b */ /* 0x000eae0008000200 */
[----:B------:R-:W-:Y:S01]  /*8d40*/  HMMA.16816.F32 R32, R32, R28, R36 ;  /* 0x0000001c2020723c */ /* 0x000fe20000001824 */
[----:B------:R-:W2:-:S15]  /*8d50*/  LDSM.16.MT88.4 R36, [R4+UR6+0x2800] ;  /* 0x002800060424783b */ /* 0x000e9e0008004200 */
[-C--:B0-----:R-:W-:Y:S01]  /*8d60*/  HMMA.16816.F32 R8, R8, R30.reuse, R44 ;  /* 0x0000001e0808723c */ /* 0x081fe2000000182c */
[----:B------:R-:W-:Y:S07]  /*8d70*/  LDSM.16.MT88.4 R44, [R4+UR6+0x3000] ;  /* 0x00300006042c783b */ /* 0x000fee0008004200 */
[----:B-1----:R-:W-:Y:S01]  /*8d80*/  HMMA.16816.F32 R28, R12, R30, R32 ;  /* 0x0000001e0c1c723c */ /* 0x002fe20000001820 */
[----:B------:R-:W0:Y:S04]  /*8d90*/  LDSM.16.MT88.4 R32, [R23+UR6+0x2c00] ;  /* 0x002c00061720783b */ /* 0x000e280008004200 */
[----:B------:R-:W1:Y:S11]  /*8da0*/  LDSM.16.MT88.4 R12, [R4+UR6+0x2c00] ;  /* 0x002c0006040c783b */ /* 0x000e760008004200 */
[-C--:B--2---:R-:W-:Y:S01]  /*8db0*/  HMMA.16816.F32 R40, R40, R16.reuse, R8 ;  /* 0x000000102828723c */ /* 0x084fe20000001808 */
[----:B------:R-:W-:Y:S07]  /*8dc0*/  LDSM.16.M88.4 R8, [R24+UR6+0x8180] ;  /* 0x008180061808783b */ /* 0x000fee0008000200 */
        /* <DEDUP_REMOVED lines=17> */
[----:B------:R-:W2:Y:S07]  /*8ee0*/  LDSM.16.M88.4 R36, [R24+UR6+0x8200] ;  /* 0x008200061824783b */ /* 0x000eae0008000200 */
[----:B------:R-:W-:Y:S01]  /*8ef0*/  HMMA.16816.F32 R44, R40, R32, R44 ;  /* 0x00000020282c723c */ /* 0x000fe2000000182c */
[----:B------:R-:W3:-:S15]  /*8f00*/  LDSM.16.MT88.4 R40, [R4+UR6+0x4000] ;  /* 0x004000060428783b */ /* 0x000ede0008004200 */
[-C--:B0-----:R-:W-:Y:S01]  /*8f10*/  HMMA.16816.F32 R12, R16, R34.reuse, R12 ;  /* 0x00000022100c723c */ /* 0x081fe2000000180c */
[----:B------:R-:W-:Y:S07]  /*8f20*/  LDSM.16.MT88.4 R16, [R4+UR6+0x4400] ;  /* 0x004400060410783b */ /* 0x000fee0008004200 */
[----:B-1----:R-:W-:Y:S01]  /*8f30*/  HMMA.16816.F32 R44, R8, R34, R44 ;  /* 0x00000022082c723c */ /* 0x002fe2000000182c */
[----:B------:R-:W0:Y:S04]  /*8f40*/  LDSM.16.MT88.4 R8, [R23+UR6+0x4400] ;  /* 0x004400061708783b */ /* 0x000e280008004200 */
[----:B------:R-:W-:Y:S11]  /*8f50*/  LDSM.16.MT88.4 R32, [R23+UR6+0x4800] ;  /* 0x004800061720783b */ /* 0x000ff60008004200 */
[-C--:B--2---:R-:W-:Y:S01]  /*8f60*/  HMMA.16816.F32 R12, R28, R36.reuse, R12 ;  /* 0x000000241c0c723c */ /* 0x084fe2000000180c */
[----:B------:R-:W1:Y:S07]  /*8f70*/  LDSM.16.M88.4 R28, [R3+UR6+0x8200] ;  /* 0x00820006031c783b */ /* 0x000e6e0008000200 */
[----:B---3--:R-:W-:Y:S01]  /*8f80*/  HMMA.16816.F32 R44, R40, R36, R44 ;  /* 0x00000024282c723c */ /* 0x008fe2000000182c */
[----:B------:R-:W2:-:S15]  /*8f90*/  LDSM.16.MT88.4 R40, [R4+UR6+0x4800] ;  /* 0x004800060428783b */ /* 0x000e9e0008004200 */
[-C--:B0-----:R-:W-:Y:S01]  /*8fa0*/  HMMA.16816.F32 R8, R8, R38.reuse, R12 ;  /* 0x000000260808723c */ /* 0x081fe2000000180c */
[----:B------:R-:W-:Y:S07]  /*8fb0*/  LDSM.16.MT88.4 R12, [R4+UR6+0x4c00] ;  /* 0x004c0006040c783b */ /* 0x000fee0008004200 */
[----:B------:R-:W-:Y:S01]  /*8fc0*/  HMMA.16816.F32 R44, R16, R38, R44 ;  /* 0x00000026102c723c */ /* 0x000fe2000000182c */
[----:B------:R-:W0:Y:S04]  /*8fd0*/  LDSM.16.MT88.4 R16, [R23+UR6+0x4c00] ;  /* 0x004c00061710783b */ /* 0x000e280008004200 */
[----:B------:R-:W-:Y:S11]  /*8fe0*/  LDSM.16.M88.4 R36, [R24+UR6+0x8280] ;  /* 0x008280061824783b */ /* 0x000ff60008000200 */
[-C--:B-1----:R-:W-:Y:S01]  /*8ff0*/  HMMA.16816.F32 R8, R32, R28.reuse, R8 ;  /* 0x0000001c2008723c */ /* 0x082fe20000001808 */
[----:B------:R-:W1:Y:S07]  /*9000*/  LDSM.16.MT88.4 R32, [R23+UR6+0x5000] ;  /* 0x005000061720783b */ /* 0x000e6e0008004200 */
[----:B--2---:R-:W-:Y:S01]  /*9010*/  HMMA.16816.F32 R44, R40, R28, R44 ;  /* 0x0000001c282c723c */ /* 0x004fe2000000182c */
[----:B------:R-:W2:-:S15]  /*9020*/  LDSM.16.MT88.4 R40, [R4+UR6+0x5000] ;  /* 0x005000060428783b */ /* 0x000e9e0008004200 */
[-C--:B0-----:R-:W-:Y:S01]  /*9030*/  HMMA.16816.F32 R8, R16, R30.reuse, R8 ;  /* 0x0000001e1008723c */ /* 0x081fe20000001808 */
[----:B------:R-:W0:Y:S07]  /*9040*/  LDSM.16.MT88.4 R16, [R23+UR6+0x5400] ;  /* 0x005400061710783b */ /* 0x000e2e0008004200 */
[----:B------:R-:W-:Y:S01]  /*9050*/  HMMA.16816.F32 R44, R12, R30, R44 ;  /* 0x0000001e0c2c723c */ /* 0x000fe2000000182c */
[----:B------:R-:W3:Y:S04]  /*9060*/  LDSM.16.MT88.4 R12, [R4+UR6+0x5400] ;  /* 0x00540006040c783b */ /* 0x000ee80008004200 */
[----:B------:R-:W-:Y:S11]  /*9070*/  LDSM.16.MT88.4 R28, [R23+UR6+0x5800] ;  /* 0x00580006171c783b */ /* 0x000ff60008004200 */
[-C--:B-1----:R-:W-:Y:S01]  /*9080*/  HMMA.16816.F32 R8, R32, R36.reuse, R8 ;  /* 0x000000242008723c */ /* 0x082fe20000001808 */
[----:B------:R-:W1:Y:S07]  /*9090*/  LDSM.16.M88.4 R32, [R3+UR6+0x8280] ;  /* 0x008280060320783b */ /* 0x000e6e0008000200 */
[----:B--2---:R-:W-:Y:S01]  /*90a0*/  HMMA.16816.F32 R44, R40, R36, R44 ;  /* 0x00000024282c723c */ /* 0x004fe2000000182c */
[----:B------:R-:W2:-:S15]  /*90b0*/  LDSM.16.MT88.4 R40, [R4+UR6+0x5800] ;  /* 0x005800060428783b */ /* 0x000e9e0008004200 */
[-C--:B0-----:R-:W-:Y:S01]  /*90c0*/  HMMA.16816.F32 R8, R16, R38.reuse, R8 ;  /* 0x000000261008723c */ /* 0x081fe20000001808 */
[----:B------:R-:W-:Y:S07]  /*90d0*/  LDSM.16.MT88.4 R16, [R4+UR6+0x5c00] ;  /* 0x005c00060410783b */ /* 0x000fee0008004200 */
[----:B---3--:R-:W-:Y:S01]  /*90e0*/  HMMA.16816.F32 R44, R12, R38, R44 ;  /* 0x000000260c2c723c */ /* 0x008fe2000000182c */
[----:B------:R-:W0:Y:S04]  /*90f0*/  LDSM.16.MT88.4 R12, [R23+UR6+0x5c00] ;  /* 0x005c0006170c783b */ /* 0x000e280008004200 */
[----:B------:R-:W-:Y:S11]  /*9100*/  LDSM.16.MT88.4 R36, [R23+UR6+0x6000] ;  /* 0x006000061724783b */ /* 0x000ff60008004200 */
[-C--:B-1----:R-:W-:Y:S01]  /*9110*/  HMMA.16816.F32 R8, R28, R32.reuse, R8 ;  /* 0x000000201c08723c */ /* 0x082fe20000001808 */
[----:B------:R-:W1:Y:S04]  /*9120*/  LDSM.16.M88.4 R28, [R24+UR6+0x8300] ;  /* 0x00830006181c783b */ /* 0x000e680008000200 */
[----:B------:R-:W-:Y:S03]  /*9130*/  LDSM.16.M88.4 R24, [R24+UR6+0x8380] ;  /* 0x008380061818783b */ /* 0x000fe60008000200 */
        /* <DEDUP_REMOVED lines=15> */
[----:B------:R-:W3:Y:S11]  /*9230*/  LDSM.16.MT88.4 R28, [R23+UR6+0x7000] ;  /* 0x00700006171c783b */ /* 0x000ef60008004200 */
[-C--:B-1----:R-:W-:Y:S01]  /*9240*/  HMMA.16816.F32 R8, R32, R36.reuse, R8 ;  /* 0x000000242008723c */ /* 0x082fe20000001808 */
[----:B------:R-:W1:Y:S07]  /*9250*/  LDSM.16.MT88.4 R32, [R4+UR6+0x7000] ;  /* 0x007000060420783b */ /* 0x000e6e0008004200 */
[----:B--2---:R-:W-:Y:S01]  /*9260*/  HMMA.16816.F32 R40, R44, R36, R40 ;  /* 0x000000242c28723c */ /* 0x004fe20000001828 */
[----:B------:R-:W-:Y:S01]  /*9270*/  LOP3.LUT R104, R108, 0x1c, RZ, 0xc0, !PT ;  /* 0x0000001c6c687812 */ /* 0x000fe200078ec0ff */
[----:B------:R-:W-:Y:S01]  /*9280*/  IMAD.WIDE R58, R2, 0x2, R154 ;  /* 0x00000002023a7825 */ /* 0x000fe200078e029a */
[----:B------:R-:W2:Y:S04]  /*9290*/  LDL.64 R46, [R1+0x1e0] ;  /* 0x0001e000012e7983 */ /* 0x000ea80000100a00 */
[----:B------:R-:W2:Y:S09]  /*92a0*/  LDL.64 R44, [R1+0x1d0] ;  /* 0x0001d000012c7983 */ /* 0x000eb20000100a00 */
[-C--:B0-----:R-:W-:Y:S01]  /*92b0*/  HMMA.16816.F32 R8, R16, R38.reuse, R8 ;  /* 0x000000261008723c */ /* 0x081fe20000001808 */
[----:B------:R-:W0:Y:S07]  /*92c0*/  LDSM.16.MT88.4 R16, [R23+UR6+0x7400] ;  /* 0x007400061710783b */ /* 0x000e2e0008004200 */
[----:B------:R-:W-:Y:S01]  /*92d0*/  HMMA.16816.F32 R40, R12, R38, R40 ;  /* 0x000000260c28723c */ /* 0x000fe20000001828 */
[----:B------:R-:W4:Y:S04]  /*92e0*/  LDSM.16.MT88.4 R12, [R4+UR6+0x7400] ;  /* 0x00740006040c783b */ /* 0x000f280008004200 */
[----:B------:R-:W-:Y:S04]  /*92f0*/  LDSM.16.MT88.4 R36, [R23+UR6+0x7800] ;  /* 0x007800061724783b */ /* 0x000fe80008004200 */
[----:B------:R-:W-:Y:S07]  /*9300*/  LDSM.16.MT88.4 R20, [R23+UR6+0x7c00] ;  /* 0x007c00061714783b */ /* 0x000fee0008004200 */
[-C--:B---3--:R-:W-:Y:S01]  /*9310*/  HMMA.16816.F32 R8, R28, R24.reuse, R8 ;  /* 0x000000181c08723c */ /* 0x088fe20000001808 */
[----:B------:R-:W3:Y:S07]  /*9320*/  LDSM.16.M88.4 R28, [R3+UR6+0x8380] ;  /* 0x00838006031c783b */ /* 0x000eee0008000200 */
[----:B-1----:R-:W-:Y:S01]  /*9330*/  HMMA.16816.F32 R32, R32, R24, R40 ;  /* 0x000000182020723c */ /* 0x002fe20000001828 */
[----:B------:R-:W1:Y:S04]  /*9340*/  LDSM.16.MT88.4 R40, [R4+UR6+0x7800] ;  /* 0x007800060428783b */ /* 0x000e680008004200 */
[----:B------:R-:W1:Y:S01]  /*9350*/  LDSM.16.MT88.4 R4, [R4+UR6+0x7c00] ;  /* 0x007c00060404783b */ /* 0x000e620008004200 */
[----:B------:R-:W-:Y:S01]  /*9360*/  LEA R104, R104, UR6, 0x2 ;  /* 0x0000000668687c11 */ /* 0x000fe2000f8e10ff */
[----:B------:R-:W-:Y:S06]  /*9370*/  BAR.SYNC.DEFER_BLOCKING 0x0 ;  /* 0x0000000000007b1d */ /* 0x000fec0000010000 */
[----:B------:R-:W2:Y:S03]  /*9380*/  LDL.64 R24, [R1+0x3b0] ;  /* 0x0003b00001187983 */ /* 0x000ea60000100a00 */
[-C--:B0-----:R-:W-:Y:S08]  /*9390*/  HMMA.16816.F32 R8, R16, R26.reuse, R8 ;  /* 0x0000001a1008723c */ /* 0x081ff00000001808 */
[----:B----4-:R-:W-:Y:S01]  /*93a0*/  HMMA.16816.F32 R12, R12, R26, R32 ;  /* 0x0000001a0c0c723c */ /* 0x010fe20000001820 */
[----:B------:R-:W4:Y:S04]  /*93b0*/  LDL.64 R26, [R1+0x3c0] ;  /* 0x0003c000011a7983 */ /* 0x000f280000100a00 */
[----:B------:R-:W2:Y:S04]  /*93c0*/  LDL.64 R34, [R1+0x3a0] ;  /* 0x0003a00001227983 */ /* 0x000ea80000100a00 */
[----:B------:R-:W2:Y:S07]  /*93d0*/  LDL.64 R32, [R1+0x350] ;  /* 0x0003500001207983 */ /* 0x000eae0000100a00 */
[-C--:B---3--:R-:W-:Y:S01]  /*93e0*/  HMMA.16816.F32 R8, R36, R28.reuse, R8 ;  /* 0x0000001c2408723c */ /* 0x088fe20000001808 */
[----:B------:R-:W3:Y:S04]  /*93f0*/  LDL.64 R38, [R1+0x370] ;  /* 0x0003700001267983 */ /* 0x000ee80000100a00 */
[----:B------:R-:W3:Y:S03]  /*9400*/  LDL.64 R36, [R1+0x360] ;  /* 0x0003600001247983 */ /* 0x000ee60000100a00 */
[----:B-1----:R-:W-:Y:S01]  /*9410*/  HMMA.16816.F32 R12, R40, R28, R12 ;  /* 0x0000001c280c723c */ /* 0x002fe2000000180c */
[----:B------:R-:W4:Y:S04]  /*9420*/  LDL.64 R28, [R1+0x3c8] ;  /* 0x0003c800011c7983 */ /* 0x000f280000100a00 */
[----:B------:R-:W3:Y:S04]  /*9430*/  LDL.64 R42, [R1+0x1c8] ;  /* 0x0001c800012a7983 */ /* 0x000ee80000100a00 */
[----:B------:R-:W3:Y:S07]  /*9440*/  LDL.64 R40, [R1+0x1b0] ;  /* 0x0001b00001287983 */ /* 0x000eee0000100a00 */
[-C--:B------:R-:W-:Y:S01]  /*9450*/  HMMA.16816.F32 R8, R20, R30.reuse, R8 ;  /* 0x0000001e1408723c */ /* 0x080fe20000001808 */
[----:B------:R-:W3:Y:S07]  /*9460*/  LDL.64 R22, [R1+0x390] ;  /* 0x0003900001167983 */ /* 0x000eee0000100a00 */
[----:B------:R-:W-:Y:S01]  /*9470*/  HMMA.16816.F32 R4, R4, R30, R12 ;  /* 0x0000001e0404723c */ /* 0x000fe2000000180c */
[----:B------:R-:W-:Y:S01]  /*9480*/  LOP3.LUT R20, R108, 0x7f, RZ, 0xc0, !PT ;  /* 0x0000007f6c147812 */ /* 0x000fe200078ec0ff */
[----:B------:R-:W3:-:S14]  /*9490*/  LDL.64 R30, [R1+0x398] ;  /* 0x00039800011e7983 */ /* 0x000edc0000100a00 */
[----:B------:R-:W-:Y:S01]  /*94a0*/  FMUL R18, R8, UR9 ;  /* 0x0000000908127c20 */ /* 0x000fe20008400000 */
[----:B------:R-:W-:Y:S01]  /*94b0*/  FMUL R17, R9, UR9 ;  /* 0x0000000909117c20 */ /* 0x000fe20008400000 */
[----:B------:R-:W-:Y:S01]  /*94c0*/  FMUL R3, R10, UR9 ;  /* 0x000000090a037c20 */ /* 0x000fe20008400000 */
[----:B------:R-:W-:-:S05]  /*94d0*/  FMUL R16, R11, UR9 ;  /* 0x000000090b107c20 */ /* 0x000fca0008400000 */
[----:B------:R-:W-:Y:S01]  /*94e0*/  FMUL R13, R4, UR9 ;  /* 0x00000009040d7c20 */ /* 0x000fe20008400000 */
[----:B------:R-:W-:Y:S01]  /*94f0*/  FMUL R15, R5, UR9 ;  /* 0x00000009050f7c20 */ /* 0x000fe20008400000 */
[----:B------:R-:W-:Y:S01]  /*9500*/  FMUL R14, R6, UR9 ;  /* 0x00000009060e7c20 */ /* 0x000fe20008400000 */
[----:B------:R-:W-:Y:S01]  /*9510*/  FMUL R12, R7, UR9 ;  /* 0x00000009070c7c20 */ /* 0x000fe20008400000 */
[----:B------:R-:W-:Y:S02]  /*9520*/  FMNMX R18, R18, R17, !PT ;  /* 0x0000001112127209 */ /* 0x000fe40007800000 */
[----:B------:R-:W-:Y:S02]  /*9530*/  FMNMX R3, R3, R16, !PT ;  /* 0x0000001003037209 */ /* 0x000fe40007800000 */
[----:B------:R-:W-:Y:S02]  /*9540*/  FMNMX R13, R13, R15, !PT ;  /* 0x0000000f0d0d7209 */ /* 0x000fe40007800000 */
[----:B------:R-:W-:Y:S01]  /*9550*/  FMNMX R14, R14, R12, !PT ;  /* 0x0000000c0e0e7209 */ /* 0x000fe20007800000 */
[----:B------:R-:W0:Y:S04]  /*9560*/  SHFL.BFLY PT, R17, R18, 0x2, 0x1f ;  /* 0x0c401f0012117f89 */ /* 0x000e2800000e0000 */
[----:B------:R-:W1:Y:S04]  /*9570*/  SHFL.BFLY PT, R16, R3, 0x2, 0x1f ;  /* 0x0c401f0003107f89 */ /* 0x000e6800000e0000 */
[----:B------:R-:W1:Y:S04]  /*9580*/  SHFL.BFLY PT, R15, R13, 0x2, 0x1f ;  /* 0x0c401f000d0f7f89 */ /* 0x000e6800000e0000 */
[----:B------:R-:W1:Y:S01]  /*9590*/  SHFL.BFLY PT, R12, R14, 0x2, 0x1f ;  /* 0x0c401f000e0c7f89 */ /* 0x000e6200000e0000 */
[----:B0-----:R-:W-:-:S02]  /*95a0*/  FMNMX R18, R18, R17, !PT ;  /* 0x0000001112127209 */ /* 0x001fc40007800000 */
[----:B-1----:R-:W-:Y:S02]  /*95b0*/  FMNMX R3, R3, R16, !PT ;  /* 0x0000001003037209 */ /* 0x002fe40007800000 */
[----:B------:R-:W-:Y:S02]  /*95c0*/  FMNMX R13, R13, R15, !PT ;  /* 0x0000000f0d0d7209 */ /* 0x000fe40007800000 */
[----:B------:R-:W-:Y:S01]  /*95d0*/  FMNMX R14, R14, R12, !PT ;  /* 0x0000000c0e0e7209 */ /* 0x000fe20007800000 */
[----:B------:R-:W0:Y:S04]  /*95e0*/  SHFL.BFLY PT, R19, R18, 0x1, 0x1f ;  /* 0x0c201f0012137f89 */ /* 0x000e2800000e0000 */
[----:B------:R-:W1:Y:S04]  /*95f0*/  SHFL.BFLY PT, R15, R3, 0x1, 0x1f ;  /* 0x0c201f00030f7f89 */ /* 0x000e6800000e0000 */
[----:B------:R-:W1:Y:S04]  /*9600*/  SHFL.BFLY PT, R16, R13, 0x1, 0x1f ;  /* 0x0c201f000d107f89 */ /* 0x000e6800000e0000 */
[----:B------:R-:W1:Y:S01]  /*9610*/  SHFL.BFLY PT, R17, R14, 0x1, 0x1f ;  /* 0x0c201f000e117f89 */ /* 0x000e6200000e0000 */
[----:B------:R-:W-:-:S04]  /*9620*/  SHF.R.U32.HI R12, RZ, 0x3, R20 ;  /* 0x00000003ff0c7819 */ /* 0x000fc80000011614 */
[----:B------:R-:W-:-:S05]  /*9630*/  LOP3.LUT R12, R12, 0xc, RZ, 0xc0, !PT ;  /* 0x0000000c0c0c7812 */ /* 0x000fca00078ec0ff */
[----:B------:R-:W-:Y:S01]  /*9640*/  IMAD.IADD R12, R104, 0x1, R12 ;  /* 0x00000001680c7824 */ /* 0x000fe200078e020c */
[----:B0-----:R-:W-:Y:S02]  /*9650*/  FMNMX R18, R18, R19, !PT ;  /* 0x0000001312127209 */ /* 0x001fe40007800000 */
[----:B-1----:R-:W-:Y:S02]  /*9660*/  FMNMX R15, R3, R15, !PT ;  /* 0x0000000f030f7209 */ /* 0x002fe40007800000 */
[----:B------:R-:W-:Y:S02]  /*9670*/  FMNMX R16, R13, R16, !PT ;  /* 0x000000100d107209 */ /* 0x000fe40007800000 */
[----:B------:R-:W-:Y:S01]  /*9680*/  FMNMX R17, R14, R17, !PT ;  /* 0x000000110e117209 */ /* 0x000fe20007800000 */
[----:B------:R0:W-:Y:S04]  /*9690*/  @!P0 STS [R12+0x8000], R18 ;  /* 0x008000120c008388 */ /* 0x0001e80000000800 */
[----:B------:R-:W-:Y:S04]  /*96a0*/  @!P0 STS [R12+0x8080], R15 ;  /* 0x0080800f0c008388 */ /* 0x000fe80000000800 */
[----:B------:R-:W-:Y:S04]  /*96b0*/  @!P0 STS [R12+0x8100], R16 ;  /* 0x008100100c008388 */ /* 0x000fe80000000800 */
[----:B------:R1:W-:Y:S01]  /*96c0*/  @!P0 STS [R12+0x8180], R17 ;  /* 0x008180110c008388 */ /* 0x0003e20000000800 */
[----:B------:R-:W-:Y:S01]  /*96d0*/  LEA R3, R20, UR6, 0x2 ;  /* 0x0000000614037c11 */ /* 0x000fe2000f8e10ff */
[----:B------:R-:W-:Y:S06]  /*96e0*/  BAR.SYNC.DEFER_BLOCKING 0x0 ;  /* 0x0000000000007b1d */ /* 0x000fec0000010000 */
[----:B0-----:R-:W3:Y:S04]  /*96f0*/  LDL.64 R18, [R1+0x3a8] ;  /* 0x0003a80001127983 */ /* 0x001ee80000100a00 */
[----:B-1----:R-:W3:Y:S04]  /*9700*/  LDL.64 R16, [R1+0x380] ;  /* 0x0003800001107983 */ /* 0x002ee80000100a00 */
[----:B------:R-:W3:Y:S04]  /*9710*/  LDL.64 R20, [R1+0x388] ;  /* 0x0003880001147983 */ /* 0x000ee80000100a00 */
[----:B------:R-:W0:Y:S04]  /*9720*/  LDS R13, [R3+0x8000] ;  /* 0x00800000030d7984 */ /* 0x000e280000000800 */
[----:B0-----:R-:W0:Y:S02]  /*9730*/  SHFL.BFLY PT, R14, R13, 0x2, 0x1f ;  /* 0x0c401f000d0e7f89 */ /* 0x001e2400000e0000 */
[----:B0-----:R-:W-:-:S05]  /*9740*/  FMNMX R14, R13, R14, !PT ;  /* 0x0000000e0d0e7209 */ /* 0x001fca0007800000 */
[----:B------:R-:W0:Y:S02]  /*9750*/  SHFL.BFLY PT, R13, R14, 0x1, 0x1f ;  /* 0x0c201f000e0d7f89 */ /* 0x000e2400000e0000 */
[----:B0-----:R-:W-:Y:S02]  /*9760*/  FMNMX R13, R14, R13, !PT ;  /* 0x0000000d0e0d7209 */ /* 0x001fe40007800000 */
[----:B------:R-:W2:Y:S04]  /*9770*/  LDL.64 R14, [R1+0x3b8] ;  /* 0x0003b800010e7983 */ /* 0x000ea80000100a00 */
[----:B------:R-:W-:Y:S01]  /*9780*/  @!P0 STS [R3+0x8000], R13 ;  /* 0x0080000d03008388 */ /* 0x000fe20000000800 */
[----:B------:R-:W-:Y:S06]  /*9790*/  BAR.SYNC.DEFER_BLOCKING 0x0 ;  /* 0x0000000000007b1d */ /* 0x000fec0000010000 */
[----:B------:R-:W0:Y:S04]  /*97a0*/  LDS R221, [R104+0x8000] ;  /* 0x0080000068dd7984 */ /* 0x000e280000000800 */
[----:B------:R-:W1:Y:S04]  /*97b0*/  LDS R220, [R104+0x8080] ;  /* 0x0080800068dc7984 */ /* 0x000e680000000800 */
[----:B------:R-:W4:Y:S04]  /*97c0*/  LDS R219, [R104+0x8100] ;  /* 0x0081000068db7984 */ /* 0x000f280000000800 */
[----:B------:R-:W4:Y:S01]  /*97d0*/  LDS R218, [R104+0x8180] ;  /* 0x0081800068da7984 */ /* 0x000f220000000800 */
[----:B0-----:R-:W-:-:S02]  /*97e0*/  FMNMX R221, R221, R209, !PT ;  /* 0x000000d1dddd7209 */ /* 0x001fc40007800000 */
[----:B-1----:R-:W-:Y:S02]  /*97f0*/  FMNMX R220, R220, R175, !PT ;  /* 0x000000afdcdc7209 */ /* 0x002fe40007800000 */
[----:B----4-:R-:W-:Y:S02]  /*9800*/  FMNMX R219, R219, R170, !PT ;  /* 0x000000aadbdb7209 */ /* 0x010fe40007800000 */
[----:B------:R-:W-:Y:S01]  /*9810*/  FMNMX R218, R218, R171, !PT ;  /* 0x000000abdada7209 */ /* 0x000fe20007800000 */
[--C-:B------:R-:W-:Y:S01]  /*9820*/  FFMA R8, R8, UR9, -R221.reuse ;  /* 0x0000000908087c23 */ /* 0x100fe200080008dd */
[----:B------:R-:W-:Y:S01]  /*9830*/  FFMA R9, R9, UR9, -R221 ;  /* 0x0000000909097c23 */ /* 0x000fe200080008dd */
[--C-:B------:R-:W-:Y:S01]  /*9840*/  FFMA R10, R10, UR9, -R220.reuse ;  /* 0x000000090a0a7c23 */ /* 0x100fe200080008dc */
[----:B------:R-:W-:Y:S01]  /*9850*/  FFMA R11, R11, UR9, -R220 ;  /* 0x000000090b0b7c23 */ /* 0x000fe200080008dc */
[--C-:B------:R-:W-:Y:S01]  /*9860*/  FFMA R4, R4, UR9, -R219.reuse ;  /* 0x0000000904047c23 */ /* 0x100fe200080008db */
[----:B------:R-:W-:Y:S01]  /*9870*/  FFMA R5, R5, UR9, -R219 ;  /* 0x0000000905057c23 */ /* 0x000fe200080008db */
[--C-:B------:R-:W-:Y:S01]  /*9880*/  FFMA R6, R6, UR9, -R218.reuse ;  /* 0x0000000906067c23 */ /* 0x100fe200080008da */
[----:B------:R-:W-:Y:S01]  /*9890*/  FFMA R7, R7, UR9, -R218 ;  /* 0x0000000907077c23 */ /* 0x000fe200080008da */
[----:B------:R-:W-:Y:S01]  /*98a0*/  FMUL R8, R8, 1.4426950216293334961 ;  /* 0x3fb8aa3b08087820 */ /* 0x000fe20000400000 */
[----:B------:R-:W-:Y:S01]  /*98b0*/  FMUL R9, R9, 1.4426950216293334961 ;  /* 0x3fb8aa3b09097820 */ /* 0x000fe20000400000 */
[----:B------:R-:W-:Y:S01]  /*98c0*/  FMUL R10, R10, 1.4426950216293334961 ;  /* 0x3fb8aa3b0a0a7820 */ /* 0x000fe20000400000 */
[----:B------:R-:W-:Y:S01]  /*98d0*/  FMUL R11, R11, 1.4426950216293334961 ;  /* 0x3fb8aa3b0b0b7820 */ /* 0x000fe20000400000 */
[----:B------:R-:W-:Y:S01]  /*98e0*/  FMUL R4, R4, 1.4426950216293334961 ;  /* 0x3fb8aa3b04047820 */ /* 0x000fe20000400000 */
[----:B------:R-:W-:Y:S01]  /*98f0*/  FMUL R5, R5, 1.4426950216293334961 ;  /* 0x3fb8aa3b05057820 */ /* 0x000fe20000400000 */
[----:B------:R-:W-:Y:S01]  /*9900*/  FMUL R6, R6, 1.4426950216293334961 ;  /* 0x3fb8aa3b06067820 */ /* 0x000fe20000400000 */
[----:B------:R-:W-:Y:S01]  /*9910*/  FMUL R7, R7, 1.4426950216293334961 ;  /* 0x3fb8aa3b07077820 */ /* 0x000fe20000400000 */
[----:B------:R-:W-:Y:S08]  /*9920*/  MUFU.EX2 R178, R8 ;  /* 0x0000000800b27308 */ /* 0x000ff00000000800 */
[----:B------:R-:W0:Y:S08]  /*9930*/  MUFU.EX2 R163, R9 ;  /* 0x0000000900a37308 */ /* 0x000e300000000800 */
[----:B------:R-:W-:Y:S08]  /*9940*/  MUFU.EX2 R172, R10 ;  /* 0x0000000a00ac7308 */ /* 0x000ff00000000800 */
[----:B------:R-:W1:Y:S08]  /*9950*/  MUFU.EX2 R179, R11 ;  /* 0x0000000b00b37308 */ /* 0x000e700000000800 */
[----:B------:R-:W-:Y:S08]  /*9960*/  MUFU.EX2 R168, R4 ;  /* 0x0000000400a87308 */ /* 0x000ff00000000800 */
[----:B------:R-:W4:Y:S08]  /*9970*/  MUFU.EX2 R173, R5 ;  /* 0x0000000500ad7308 */ /* 0x000f300000000800 */
[----:B------:R4:W-:Y:S08]  /*9980*/  MUFU.EX2 R174, R6 ;  /* 0x0000000600ae7308 */ /* 0x0009f00000000800 */
[----:B------:R-:W4:Y:S01]  /*9990*/  MUFU.EX2 R169, R7 ;  /* 0x0000000700a97308 */ /* 0x000f220000000800 */
[----:B0-----:R-:W-:Y:S01]  /*99a0*/  FADD R8, R178, R163 ;  /* 0x000000a3b2087221 */ /* 0x001fe20000000000 */
[----:B-1----:R-:W-:Y:S01]  /*99b0*/  FADD R9, R172, R179 ;  /* 0x000000b3ac097221 */ /* 0x002fe20000000000 */
[----:B----4-:R-:W-:-:S03]  /*99c0*/  FADD R6, R168, R173 ;  /* 0x000000ada8067221 */ /* 0x010fc60000000000 */
[----:B------:R-:W0:Y:S04]  /*99d0*/  SHFL.BFLY PT, R10, R8, 0x2, 0x1f ;  /* 0x0c401f00080a7f89 */ /* 0x000e2800000e0000 */
[----:B------:R-:W1:Y:S01]  /*99e0*/  SHFL.BFLY PT, R11, R9, 0x2, 0x1f ;  /* 0x0c401f00090b7f89 */ /* 0x000e6200000e0000 */
[----:B------:R-:W-:-:S03]  /*99f0*/  FADD R5, R174, R169 ;  /* 0x000000a9ae057221 */ /* 0x000fc60000000000 */
[----:B------:R-:W4:Y:S04]  /*9a00*/  SHFL.BFLY PT, R7, R6, 0x2, 0x1f ;  /* 0x0c401f0006077f89 */ /* 0x000f2800000e0000 */
[----:B------:R-:W4:Y:S01]  /*9a10*/  SHFL.BFLY PT, R4, R5, 0x2, 0x1f ;  /* 0x0c401f0005047f89 */ /* 0x000f2200000e0000 */
[----:B0-----:R-:W-:Y:S01]  /*9a20*/  FADD R10, R8, R10 ;  /* 0x0000000a080a7221 */ /* 0x001fe20000000000 */
[----:B-1----:R-:W-:Y:S01]  /*9a30*/  FADD R11, R9, R11 ;  /* 0x0000000b090b7221 */ /* 0x002fe20000000000 */
[----:B----4-:R-:W-:Y:S01]  /*9a40*/  FADD R7, R6, R7 ;  /* 0x0000000706077221 */ /* 0x010fe20000000000 */
[----:B------:R-:W-:-:S03]  /*9a50*/  FADD R4, R5, R4 ;  /* 0x0000000405047221 */ /* 0x000fc60000000000 */
[----:B------:R-:W0:Y:S04]  /*9a60*/  SHFL.BFLY PT, R6, R11, 0x1, 0x1f ;  /* 0x0c201f000b067f89 */ /* 0x000e2800000e0000 */
[----:B------:R-:W1:Y:S04]  /*9a70*/  SHFL.BFLY PT, R5, R10, 0x1, 0x1f ;  /* 0x0c201f000a057f89 */ /* 0x000e6800000e0000 */
[----:B------:R-:W4:Y:S04]  /*9a80*/  SHFL.BFLY PT, R8, R7, 0x1, 0x1f ;  /* 0x0c201f0007087f89 */ /* 0x000f2800000e0000 */
[----:B------:R-:W3:Y:S01]  /*9a90*/  SHFL.BFLY PT, R9, R4, 0x1, 0x1f ;  /* 0x0c201f0004097f89 */ /* 0x000ee200000e0000 */
[----:B0-----:R-:W-:Y:S01]  /*9aa0*/  FADD R6, R11, R6 ;  /* 0x000000060b067221 */ /* 0x001fe20000000000 */
[----:B------:R-:W-:Y:S01]  /*9ab0*/  BAR.SYNC.DEFER_BLOCKING 0x0 ;  /* 0x0000000000007b1d */ /* 0x000fe20000010000 */
[----:B-1----:R-:W-:Y:S01]  /*9ac0*/  FADD R5, R10, R5 ;  /* 0x000000050a057221 */ /* 0x002fe20000000000 */
[----:B----4-:R-:W-:Y:S01]  /*9ad0*/  FADD R8, R7, R8 ;  /* 0x0000000807087221 */ /* 0x010fe20000000000 */
[----:B---3--:R-:W-:-:S03]  /*9ae0*/  FADD R9, R4, R9 ;  /* 0x0000000904097221 */ /* 0x008fc60000000000 */
[----:B------:R-:W-:Y:S04]  /*9af0*/  @!P0 STS [R12+0x8000], R5 ;  /* 0x008000050c008388 */ /* 0x000fe80000000800 */
[----:B------:R-:W-:Y:S04]  /*9b00*/  @!P0 STS [R12+0x8080], R6 ;  /* 0x008080060c008388 */ /* 0x000fe80000000800 */
[----:B------:R-:W-:Y:S04]  /*9b10*/  @!P0 STS [R12+0x8100], R8 ;  /* 0x008100080c008388 */ /* 0x000fe80000000800 */
[----:B------:R-:W-:Y:S01]  /*9b20*/  @!P0 STS [R12+0x8180], R9 ;  /* 0x008180090c008388 */ /* 0x000fe20000000800 */
[----:B------:R-:W-:Y:S06]  /*9b30*/  BAR.SYNC.DEFER_BLOCKING 0x0 ;  /* 0x0000000000007b1d */ /* 0x000fec0000010000 */
[----:B------:R-:W0:Y:S04]  /*9b40*/  LDS R4, [R3+0x8000] ;  /* 0x0080000003047984 */ /* 0x000e280000000800 */
[----:B0-----:R-:W0:Y:S02]  /*9b50*/  SHFL.BFLY PT, R5, R4, 0x2, 0x1f ;  /* 0x0c401f0004057f89 */ /* 0x001e2400000e0000 */
[----:B0-----:R-:W-:-:S05]  /*9b60*/  FADD R5, R4, R5 ;  /* 0x0000000504057221 */ /* 0x001fca0000000000 */
[----:B------:R-:W0:Y:S02]  /*9b70*/  SHFL.BFLY PT, R6, R5, 0x1, 0x1f ;  /* 0x0c201f0005067f89 */ /* 0x000e2400000e0000 */
[----:B0-----:R-:W-:-:S05]  /*9b80*/  FADD R6, R5, R6 ;  /* 0x0000000605067221 */ /* 0x001fca0000000000 */
[----:B------:R0:W-:Y:S01]  /*9b90*/  @!P0 STS [R3+0x8000], R6 ;  /* 0x0080000603008388 */ /* 0x0001e20000000800 */
[----:B------:R-:W-:Y:S01]  /*9ba0*/  BAR.SYNC.DEFER_BLOCKING 0x0 ;  /* 0x0000000000007b1d */ /* 0x000fe20000010000 */
[----:B------:R-:W-:-:S04]  /*9bb0*/  IMAD.WIDE R8, R2, 0x2, R152 ;  /* 0x0000000202087825 */ /* 0x000fc800078e0298 */
[----:B------:R-:W-:-:S04]  /*9bc0*/  IMAD.WIDE R4, R2, 0x2, R158 ;  /* 0x0000000202047825 */ /* 0x000fc800078e029e */
[----:B------:R-:W-:-:S04]  /*9bd0*/  IMAD.WIDE R10, R2, 0x2, R156 ;  /* 0x00000002020a7825 */ /* 0x000fc800078e029c */
[C---:B0-----:R-:W-:Y:S01]  /*9be0*/  IMAD.WIDE R6, R2.reuse, 0x2, R146 ;  /* 0x0000000202067825 */ /* 0x041fe200078e0292 */
[----:B------:R0:W3:Y:S04]  /*9bf0*/  LDG.E.U16 R165, desc[UR10][R8.64] ;  /* 0x0000000a08a57981 */ /* 0x0000e8000c1e1500 */
[----:B------:R1:W4:Y:S01]  /*9c00*/  LDG.E.U16 R51, desc[UR10][R4.64] ;  /* 0x0000000a04337981 */ /* 0x000322000c1e1500 */
[----:B------:R-:W-:-:S03]  /*9c10*/  IMAD.WIDE R12, R2, 0x2, R106 ;  /* 0x00000002020c7825 */ /* 0x000fc600078e026a */
[----:B------:R2:W3:Y:S01]  /*9c20*/  LDG.E.U16 R164, desc[UR10][R10.64] ;  /* 0x0000000a0aa47981 */ /* 0x0004e2000c1e1500 */
[----:B0-----:R-:W-:-:S03]  /*9c30*/  IMAD.WIDE R8, R2, 0x2, R60 ;  /* 0x0000000202087825 */ /* 0x001fc600078e023c */
[----:B------:R0:W4:Y:S01]  /*9c40*/  LDG.E.U16 R151, desc[UR10][R6.64] ;  /* 0x0000000a06977981 */ /* 0x000122000c1e1500 */
[----:B-1----:R-:W-:-:S03]  /*9c50*/  IMAD.WIDE R4, R2, 0x2, R110 ;  /* 0x0000000202047825 */ /* 0x002fc600078e026e */
[----:B------:R1:W3:Y:S01]  /*9c60*/  LDG.E.U16 R147, desc[UR10][R8.64] ;  /* 0x0000000a08937981 */ /* 0x0002e2000c1e1500 */
[----:B--2---:R-:W-:-:S03]  /*9c70*/  IMAD.WIDE R10, R2, 0x2, R62 ;  /* 0x00000002020a7825 */ /* 0x004fc600078e023e */
[----:B------:R2:W3:Y:S01]  /*9c80*/  LDG.E.U16 R180, desc[UR10][R4.64] ;  /* 0x0000000a04b47981 */ /* 0x0004e2000c1e1500 */
[----:B0-----:R-:W-:-:S03]  /*9c90*/  IMAD.WIDE R6, R2, 0x2, R56 ;  /* 0x0000000202067825 */ /* 0x001fc600078e0238 */
[----:B------:R0:W3:Y:S01]  /*9ca0*/  LDG.E.U16 R146, desc[UR10][R12.64] ;  /* 0x0000000a0c927981 */ /* 0x0000e2000c1e1500 */
[----:B-1----:R-:W-:-:S03]  /*9cb0*/  IMAD.WIDE R8, R2, 0x2, R14 ;  /* 0x0000000202087825 */ /* 0x002fc600078e020e */
[----:B------:R-:W4:Y:S01]  /*9cc0*/  LDL.64 R14, [R1+0x358] ;  /* 0x00035800010e7983 */ /* 0x000f220000100a00 */
[----:B--2---:R-:W-:-:S03]  /*9cd0*/  IMAD.WIDE R4, R2, 0x2, R48 ;  /* 0x0000000202047825 */ /* 0x004fc600078e0230 */
[----:B------:R1:W2:Y:S01]  /*9ce0*/  LDG.E.U16 R181, desc[UR10][R10.64] ;  /* 0x0000000a0ab57981 */ /* 0x0002a2000c1e1500 */
[----:B0-----:R-:W-:-:S03]  /*9cf0*/  IMAD.WIDE R12, R2, 0x2, R28 ;  /* 0x00000002020c7825 */ /* 0x001fc600078e021c */
[----:B------:R0:W2:Y:S04]  /*9d00*/  LDG.E.U16 R166, desc[UR10][R6.64] ;  /* 0x0000000a06a67981 */ /* 0x0000a8000c1e1500 */
[----:B------:R0:W2:Y:S01]  /*9d10*/  LDG.E.U16 R156, desc[UR10][R4.64] ;  /* 0x0000000a049c7981 */ /* 0x0000a2000c1e1500 */
[----:B-1----:R-:W-:-:S03]  /*9d20*/  IMAD.WIDE R10, R2, 0x2, R26 ;  /* 0x00000002020a7825 */ /* 0x002fc600078e021a */
[----:B------:R-:W3:Y:S01]  /*9d30*/  LDL.64 R26, [R1+0x368] ;  /* 0x00036800011a7983 */ /* 0x000ee20000100a00 */
[----:B0-----:R-:W-:-:S03]  /*9d40*/  IMAD.WIDE R6, R2, 0x2, R24 ;  /* 0x0000000202067825 */ /* 0x001fc600078e0218 */
[----:B------:R-:W2:Y:S01]  /*9d50*/  LDL.64 R28, [R1+0x348] ;  /* 0x00034800011c7983 */ /* 0x000ea20000100a00 */
[----:B------:R-:W-:-:S03]  /*9d60*/  IMAD.WIDE R4, R2, 0x2, R18 ;  /* 0x0000000202047825 */ /* 0x000fc600078e0212 */
[----:B------:R-:W2:Y:S04]  /*9d70*/  LDL.64 R24, [R1+0x338] ;  /* 0x0003380001187983 */ /* 0x000ea80000100a00 */
[----:B------:R0:W2:Y:S04]  /*9d80*/  LDG.E.U16 R183, desc[UR10][R4.64] ;  /* 0x0000000a04b77981 */ /* 0x0000a8000c1e1500 */
        /* <DEDUP_REMOVED lines=13> */
[----:B------:R-:W2:Y:S01]  /*9e60*/  LDG.E.U16 R161, desc[UR10][R6.64] ;  /* 0x0000000a06a17981 */ /* 0x000ea2000c1e1500 */
[----:B0-----:R-:W-:-:S03]  /*9e70*/  IMAD.WIDE R12, R2, 0x2, R34 ;  /* 0x00000002020c7825 */ /* 0x001fc600078e0222 */
[----:B------:R-:W2:Y:S04]  /*9e80*/  LDL.64 R34, [R1+0x320] ;  /* 0x0003200001227983 */ /* 0x000ea80000100a00 */
[----:B------:R0:W2:Y:S04]  /*9e90*/  LDG.E.U16 R153, desc[UR10][R12.64] ;  /* 0x0000000a0c997981 */ /* 0x0000a8000c1e1500 */
[----:B------:R1:W2:Y:S04]  /*9ea0*/  LDG.E.U16 R158, desc[UR10][R8.64] ;  /* 0x0000000a089e7981 */ /* 0x0002a8000c1e1500 */
[----:B------:R-:W2:Y:S01]  /*9eb0*/  LDG.E.U16 R160, desc[UR10][R10.64] ;  /* 0x0000000a0aa07981 */ /* 0x000ea2000c1e1500 */
[----:B0-----:R-:W-:-:S03]  /*9ec0*/  IMAD.WIDE R12, R2, 0x2, R38 ;  /* 0x00000002020c7825 */ /* 0x001fc600078e0226 */
[----:B------:R0:W2:Y:S01]  /*9ed0*/  LDG.E.U16 R159, desc[UR10][R4.64] ;  /* 0x0000000a049f7981 */ /* 0x0000a2000c1e1500 */
[----:B-1----:R-:W-:-:S03]  /*9ee0*/  IMAD.WIDE R8, R2, 0x2, R36 ;  /* 0x0000000202087825 */ /* 0x002fc600078e0224 */
[----:B------:R2:W2:Y:S04]  /*9ef0*/  LDG.E.U16 R176, desc[UR10][R12.64] ;  /* 0x0000000a0cb07981 */ /* 0x0004a8000c1e1500 */
[----:B------:R1:W2:Y:S01]  /*9f00*/  LDG.E.U16 R177, desc[UR10][R8.64] ;  /* 0x0000000a08b17981 */ /* 0x0002a2000c1e1500 */
[----:B0-----:R-:W-:-:S03]  /*9f10*/  IMAD.WIDE R4, R2, 0x2, R32 ;  /* 0x0000000202047825 */ /* 0x001fc600078e0220 */
[----:B------:R-:W2:Y:S04]  /*9f20*/  LDL.64 R32, [R1+0x2f0] ;  /* 0x0002f00001207983 */ /* 0x000ea80000100a00 */
[----:B------:R-:W2:Y:S04]  /*9f30*/  LDG.E.U16 R162, desc[UR10][R4.64] ;  /* 0x0000000a04a27981 */ /* 0x000ea8000c1e1500 */
[----:B------:R-:W2:Y:S04]  /*9f40*/  LDL.64 R38, [R1+0x2c8] ;  /* 0x0002c80001267983 */ /* 0x000ea80000100a00 */
[----:B------:R-:W2:Y:S04]  /*9f50*/  LDL.64 R36, [R1+0x2b8] ;  /* 0x0002b80001247983 */ /* 0x000ea80000100a00 */
[----:B------:R-:W2:Y:S04]  /*9f60*/  LDG.E.U16 R58, desc[UR10][R58.64] ;  /* 0x0000000a3a3a7981 */ /* 0x000ea8000c1e1500 */
[----:B------:R-:W2:Y:S01]  /*9f70*/  LDL.64 R56, [R1+0x198] ;  /* 0x0001980001387983 */ /* 0x000ea20000100a00 */
[----:B------:R-:W-:-:S03]  /*9f80*/  FADD R3, -R221, R209 ;  /* 0x000000d1dd037221 */ /* 0x000fc60000000100 */
[----:B------:R-:W-:Y:S01]  /*9f90*/  LDS R215, [R104+0x8080] ;  /* 0x0080800068d77984 */ /* 0x000fe20000000800 */
[----:B----4-:R-:W-:-:S03]  /*9fa0*/  IMAD.WIDE R6, R2, 0x2, R14 ;  /* 0x0000000202067825 */ /* 0x010fc600078e020e */
[----:B------:R-:W4:Y:S04]  /*9fb0*/  LDL.64 R14, [R1+0x300] ;  /* 0x00030000010e7983 */ /* 0x000f280000100a00 */
[----:B------:R-:W4:Y:S01]  /*9fc0*/  LDG.E.U16 R155, desc[UR10][R6.64] ;  /* 0x0000000a069b7981 */ /* 0x000f22000c1e1500 */
[----:B---3--:R-:W-:-:S03]  /*9fd0*/  IMAD.WIDE R10, R2, 0x2, R26 ;  /* 0x00000002020a7825 */ /* 0x008fc600078e021a */
[----:B------:R-:W3:Y:S01]  /*9fe0*/  LDL.64 R26, [R1+0x308] ;  /* 0x00030800011a7983 */ /* 0x000ee20000100a00 */
[----:B--2---:R-:W-:-:S03]  /*9ff0*/  IMAD.WIDE R12, R2, 0x2, R28 ;  /* 0x00000002020c7825 */ /* 0x004fc600078e021c */
[----:B------:R-:W2:Y:S01]  /*a000*/  LDL.64 R28, [R1+0x2e8] ;  /* 0x0002e800011c7983 */ /* 0x000ea20000100a00 */
[----:B-1----:R-:W-:-:S03]  /*a010*/  IMAD.WIDE R8, R2, 0x2, R24 ;  /* 0x0000000202087825 */ /* 0x002fc600078e0218 */
[----:B------:R0:W3:Y:S04]  /*a020*/  LDG.E.U16 R154, desc[UR10][R10.64] ;  /* 0x0000000a0a9a7981 */ /* 0x0000e8000c1e1500 */
[----:B------:R1:W3:Y:S04]  /*a030*/  LDG.E.U16 R247, desc[UR10][R8.64] ;  /* 0x0000000a08f77981 */ /* 0x0002e8000c1e1500 */
[----:B------:R-:W3:Y:S01]  /*a040*/  LDG.E.U16 R251, desc[UR10][R12.64] ;  /* 0x0000000a0cfb7981 */ /* 0x000ee2000c1e1500 */
[----:B0-----:R-:W-:-:S03]  /*a050*/  IMAD.WIDE R10, R2, 0x2, R18 ;  /* 0x00000002020a7825 */ /* 0x001fc600078e0212 */
[----:B------:R-:W3:Y:S01]  /*a060*/  LDL.64 R18, [R1+0x2f8] ;  /* 0x0002f80001127983 */ /* 0x000ee20000100a00 */
[----:B-1----:R-:W-:-:S03]  /*a070*/  IMAD.WIDE R8, R2, 0x2, R16 ;  /* 0x0000000202087825 */ /* 0x002fc600078e0210 */
[----:B------:R-:W3:Y:S04]  /*a080*/  LDL.64 R16, [R1+0x2c0] ;  /* 0x0002c00001107983 */ /* 0x000ee80000100a00 */
[----:B------:R0:W3:Y:S04]  /*a090*/  LDG.E.U16 R249, desc[UR10][R10.64] ;  /* 0x0000000a0af97981 */ /* 0x0000e8000c1e1500 */
[----:B------:R-:W3:Y:S04]  /*a0a0*/  LDL.64 R24, [R1+0x2e0] ;  /* 0x0002e00001187983 */ /* 0x000ee80000100a00 */
[----:B------:R-:W3:Y:S01]  /*a0b0*/  LDG.E.U16 R237, desc[UR10][R8.64] ;  /* 0x0000000a08ed7981 */ /* 0x000ee2000c1e1500 */
[----:B------:R-:W-:-:S03]  /*a0c0*/  IMAD.WIDE R6, R2, 0x2, R22 ;  /* 0x0000000202067825 */ /* 0x000fc600078e0216 */
[----:B------:R-:W3:Y:S01]  /*a0d0*/  LDL.64 R22, [R1+0x2d8] ;  /* 0x0002d80001167983 */ /* 0x000ee20000100a00 */
[----:B0-----:R-:W-:-:S03]  /*a0e0*/  IMAD.WIDE R10, R2, 0x2, R30 ;  /* 0x00000002020a7825 */ /* 0x001fc600078e021e */
[----:B------:R-:W3:Y:S01]  /*a0f0*/  LDL.64 R30, [R1+0x2a0] ;  /* 0x0002a000011e7983 */ /* 0x000ee20000100a00 */
[----:B------:R-:W-:-:S03]  /*a100*/  IMAD.WIDE R4, R2, 0x2, R20 ;  /* 0x0000000202047825 */ /* 0x000fc600078e0214 */
[----:B------:R-:W3:Y:S04]  /*a110*/  LDL.64 R20, [R1+0x2d0] ;  /* 0x0002d00001147983 */ /* 0x000ee80000100a00 */
[----:B------:R-:W3:Y:S01]  /*a120*/  LDG.E.U16 R243, desc[UR10][R4.64] ;  /* 0x0000000a04f37981 */ /* 0x000ee2000c1e1500 */
[----:B------:R-:W-:-:S03]  /*a130*/  IMAD.WIDE R12, R2, 0x2, R34 ;  /* 0x00000002020c7825 */ /* 0x000fc600078e0222 */
[----:B------:R-:W3:Y:S04]  /*a140*/  LDL.64 R34, [R1+0x2b0] ;  /* 0x0002b00001227983 */ /* 0x000ee80000100a00 */
[----:B------:R0:W3:Y:S04]  /*a150*/  LDG.E.U16 R239, desc[UR10][R10.64] ;  /* 0x0000000a0aef7981 */ /* 0x0000e8000c1e1500 */
[----:B------:R3:W3:Y:S04]  /*a160*/  LDG.E.U16 R245, desc[UR10][R6.64] ;  /* 0x0000000a06f57981 */ /* 0x0006e8000c1e1500 */
[----:B------:R1:W3:Y:S01]  /*a170*/  LDG.E.U16 R241, desc[UR10][R12.64] ;  /* 0x0000000a0cf17981 */ /* 0x0002e2000c1e1500 */
[----:B0-----:R-:W-:-:S03]  /*a180*/  IMAD.WIDE R10, R2, 0x2, R32 ;  /* 0x00000002020a7825 */ /* 0x001fc600078e0220 */
[----:B------:R-:W3:Y:S04]  /*a190*/  LDL.64 R32, [R1+0x288] ;  /* 0x0002880001207983 */ /* 0x000ee80000100a00 */
[----:B------:R-:W3:Y:S01]  /*a1a0*/  LDG.E.U16 R229, desc[UR10][R10.64] ;  /* 0x0000000a0ae57981 */ /* 0x000ee2000c1e1500 */
[----:B----4-:R-:W-:-:S03]  /*a1b0*/  IMAD.WIDE R4, R2, 0x2, R14 ;  /* 0x0000000202047825 */ /* 0x010fc600078e020e */
[----:B------:R-:W4:Y:S04]  /*a1c0*/  LDL.64 R14, [R1+0x2a8] ;  /* 0x0002a800010e7983 */ /* 0x000f280000100a00 */
[----:B------:R-:W4:Y:S01]  /*a1d0*/  LDG.E.U16 R233, desc[UR10][R4.64] ;  /* 0x0000000a04e97981 */ /* 0x000f22000c1e1500 */
[----:B--2---:R-:W-:-:S03]  /*a1e0*/  IMAD.WIDE R8, R2, 0x2, R28 ;  /* 0x0000000202087825 */ /* 0x004fc600078e021c */
[----:B------:R-:W2:Y:S01]  /*a1f0*/  LDL.64 R28, [R1+0x280] ;  /* 0x00028000011c7983 */ /* 0x000ea20000100a00 */
[----:B---3--:R-:W-:-:S03]  /*a200*/  IMAD.WIDE R6, R2, 0x2, R26 ;  /* 0x0000000202067825 */ /* 0x008fc600078e021a */
[----:B------:R0:W3:Y:S04]  /*a210*/  LDG.E.U16 R227, desc[UR10][R8.64] ;  /* 0x0000000a08e37981 */ /* 0x0000e8000c1e1500 */
[----:B------:R-:W3:Y:S01]  /*a220*/  LDL.64 R26, [R1+0x298] ;  /* 0x00029800011a7983 */ /* 0x000ee20000100a00 */
[----:B-1----:R-:W-:-:S03]  /*a230*/  IMAD.WIDE R12, R2, 0x2, R18 ;  /* 0x00000002020c7825 */ /* 0x002fc600078e0212 */
[----:B------:R-:W3:Y:S01]  /*a240*/  LDG.E.U16 R235, desc[UR10][R6.64] ;  /* 0x0000000a06eb7981 */ /* 0x000ee2000c1e1500 */
[----:B0-----:R-:W-:-:S03]  /*a250*/  IMAD.WIDE R8, R2, 0x2, R16 ;  /* 0x0000000202087825 */ /* 0x001fc600078e0210 */
[----:B------:R-:W3:Y:S04]  /*a260*/  LDL.64 R18, [R1+0x290] ;  /* 0x0002900001127983 */ /* 0x000ee80000100a00 */
[----:B------:R0:W3:Y:S04]  /*a270*/  LDG.E.U16 R205, desc[UR10][R8.64] ;  /* 0x0000000a08cd7981 */ /* 0x0000e8000c1e1500 */
[----:B------:R1:W3:Y:S04]  /*a280*/  LDG.E.U16 R231, desc[UR10][R12.64] ;  /* 0x0000000a0ce77981 */ /* 0x0002e8000c1e1500 */
[----:B------:R-:W3:Y:S01]  /*a290*/  LDL.64 R16, [R1+0x260] ;  /* 0x0002600001107983 */ /* 0x000ee20000100a00 */
[----:B------:R-:W-:-:S03]  /*a2a0*/  IMAD.WIDE R4, R2, 0x2, R22 ;  /* 0x0000000202047825 */ /* 0x000fc600078e0216 */
[----:B------:R-:W3:Y:S01]  /*a2b0*/  LDL.64 R22, [R1+0x270] ;  /* 0x0002700001167983 */ /* 0x000ee20000100a00 */
[----:B0-----:R-:W-:-:S03]  /*a2c0*/  IMAD.WIDE R8, R2, 0x2, R30 ;  /* 0x0000000202087825 */ /* 0x001fc600078e021e */
[----:B------:R-:W3:Y:S01]  /*a2d0*/  LDL.64 R30, [R1+0x250] ;  /* 0x00025000011e7983 */ /* 0x000ee20000100a00 */
[----:B-1----:R-:W-:-:S03]  /*a2e0*/  IMAD.WIDE R12, R2, 0x2, R20 ;  /* 0x00000002020c7825 */ /* 0x002fc600078e0214 */
[----:B------:R0:W3:Y:S04]  /*a2f0*/  LDG.E.U16 R223, desc[UR10][R4.64] ;  /* 0x0000000a04df7981 */ /* 0x0000e8000c1e1500 */
[----:B------:R-:W3:Y:S01]  /*a300*/  LDL.64 R20, [R1+0x268] ;  /* 0x0002680001147983 */ /* 0x000ee20000100a00 */
[----:B------:R-:W-:-:S03]  /*a310*/  IMAD.WIDE R10, R2, 0x2, R38 ;  /* 0x00000002020a7825 */ /* 0x000fc600078e0226 */
[----:B------:R-:W3:Y:S01]  /*a320*/  LDL.64 R38, [R1+0x248] ;  /* 0x0002480001267983 */ /* 0x000ee20000100a00 */
[----:B0-----:R-:W-:-:S03]  /*a330*/  IMAD.WIDE R4, R2, 0x2, R34 ;  /* 0x0000000202047825 */ /* 0x001fc600078e0222 */
[----:B------:R-:W3:Y:S01]  /*a340*/  LDL.64 R34, [R1+0x230] ;  /* 0x0002300001227983 */ /* 0x000ee20000100a00 */
[----:B------:R-:W-:-:S03]  /*a350*/  IMAD.WIDE R6, R2, 0x2, R24 ;  /* 0x0000000202067825 */ /* 0x000fc600078e0218 */
[----:B------:R-:W3:Y:S04]  /*a360*/  LDL.64 R24, [R1+0x278] ;  /* 0x0002780001187983 */ /* 0x000ee80000100a00 */
[----:B------:R-:W3:Y:S04]  /*a370*/  LDG.E.U16 R207, desc[UR10][R10.64] ;  /* 0x0000000a0acf7981 */ /* 0x000ee8000c1e1500 */
[----:B------:R0:W3:Y:S04]  /*a380*/  LDG.E.U16 R201, desc[UR10][R4.64] ;  /* 0x0000000a04c97981 */ /* 0x0000e8000c1e1500 */
[----:B------:R1:W3:Y:S04]  /*a390*/  LDG.E.U16 R225, desc[UR10][R6.64] ;  /* 0x0000000a06e17981 */ /* 0x0002e8000c1e1500 */
[----:B------:R2:W3:Y:S01]  /*a3a0*/  LDG.E.U16 R217, desc[UR10][R12.64] ;  /* 0x0000000a0cd97981 */ /* 0x0004e2000c1e1500 */
[----:B0-----:R-:W-:-:S03]  /*a3b0*/  IMAD.WIDE R4, R2, 0x2, R32 ;  /* 0x0000000202047825 */ /* 0x001fc600078e0220 */
[----:B------:R-:W3:Y:S01]  /*a3c0*/  LDL.64 R32, [R1+0x228] ;  /* 0x0002280001207983 */ /* 0x000ee20000100a00 */
[----:B-1----:R-:W-:-:S03]  /*a3d0*/  IMAD.WIDE R6, R2, 0x2, R36 ;  /* 0x0000000202067825 */ /* 0x002fc600078e0224 */
[----:B------:R-:W3:Y:S04]  /*a3e0*/  LDL.64 R36, [R1+0x220] ;  /* 0x0002200001247983 */ /* 0x000ee80000100a00 */
[----:B------:R0:W3:Y:S04]  /*a3f0*/  LDG.E.U16 R203, desc[UR10][R6.64] ;  /* 0x0000000a06cb7981 */ /* 0x0000e8000c1e1500 */
[----:B------:R-:W3:Y:S04]  /*a400*/  LDG.E.U16 R61, desc[UR10][R4.64] ;  /* 0x0000000a043d7981 */ /* 0x000ee8000c1e1500 */
[----:B------:R-:W3:Y:S01]  /*a410*/  LDG.E.U16 R109, desc[UR10][R8.64] ;  /* 0x0000000a086d7981 */ /* 0x000ee2000c1e1500 */
[----:B----4-:R-:W-:-:S03]  /*a420*/  IMAD.WIDE R10, R2, 0x2, R14 ;  /* 0x00000002020a7825 */ /* 0x010fc600078e020e */
[----:B------:R-:W4:Y:S04]  /*a430*/  LDL.64 R14, [R1+0x258] ;  /* 0x00025800010e7983 */ /* 0x000f280000100a00 */
[----:B------:R-:W4:Y:S01]  /*a440*/  LDG.E.U16 R111, desc[UR10][R10.64] ;  /* 0x0000000a0a6f7981 */ /* 0x000f22000c1e1500 */
[----:B--2---:R-:W-:-:S03]  /*a450*/  IMAD.WIDE R12, R2, 0x2, R28 ;  /* 0x00000002020c7825 */ /* 0x004fc600078e021c */
[----:B------:R-:W2:Y:S04]  /*a460*/  LDL.64 R28, [R1+0x218] ;  /* 0x00021800011c7983 */ /* 0x000ea80000100a00 */
[----:B------:R-:W2:Y:S01]  /*a470*/  LDG.E.U16 R59, desc[UR10][R12.64] ;  /* 0x0000000a0c3b7981 */ /* 0x000ea2000c1e1500 */
[----:B---3--:R-:W-:-:S03]  /*a480*/  IMAD.WIDE R106, R2, 0x2, R26 ;  /* 0x00000002026a7825 */ /* 0x008fc600078e021a */
[----:B------:R-:W3:Y:S04]  /*a490*/  LDL.64 R26, [R1+0x240] ;  /* 0x00024000011a7983 */ /* 0x000ee80000100a00 */
[----:B------:R-:W2:Y:S01]  /*a4a0*/  LDG.E.U16 R106, desc[UR10][R106.64] ;  /* 0x0000000a6a6a7981 */ /* 0x000ea2000c1e1500 */
[----:B0-----:R-:W-:-:S03]  /*a4b0*/  IMAD.WIDE R6, R2, 0x2, R18 ;  /* 0x0000000202067825 */ /* 0x001fc600078e0212 */
[----:B------:R-:W2:Y:S04]  /*a4c0*/  LDL.64 R18, [R1+0x238] ;  /* 0x0002380001127983 */ /* 0x000ea80000100a00 */
[----:B------:R0:W2:Y:S02]  /*a4d0*/  LDG.E.U16 R63, desc[UR10][R6.64] ;  /* 0x0000000a063f7981 */ /* 0x0000a4000c1e1500 */
[C---:B0-----:R-:W-:Y:S02]  /*a4e0*/  IMAD.WIDE R6, R2.reuse, 0x2, R16 ;  /* 0x0000000202067825 */ /* 0x041fe400078e0210 */
[----:B------:R-:W2:Y:S02]  /*a4f0*/  LDL.64 R16, [R1+0x210] ;  /* 0x0002100001107983 */ /* 0x000ea40000100a00 */
[----:B------:R-:W-:-:S02]  /*a500*/  IMAD.WIDE R12, R2, 0x2, R30 ;  /* 0x00000002020c7825 */ /* 0x000fc400078e021e */
[----:B------:R-:W2:Y:S02]  /*a510*/  LDL.64 R30, [R1+0x200] ;  /* 0x00020000011e7983 */ /* 0x000ea40000100a00 */
[C---:B------:R-:W-:Y:S02]  /*a520*/  IMAD.WIDE R4, R2.reuse, 0x2, R20 ;  /* 0x0000000202047825 */ /* 0x040fe400078e0214 */
[----:B------:R0:W2:Y:S02]  /*a530*/  LDG.E.U16 R20, desc[UR10][R12.64] ;  /* 0x0000000a0c147981 */ /* 0x0000a4000c1e1500 */
[C---:B------:R-:W-:Y:S02]  /*a540*/  IMAD.WIDE R8, R2.reuse, 0x2, R22 ;  /* 0x0000000202087825 */ /* 0x040fe400078e0216 */
[----:B------:R-:W2:Y:S04]  /*a550*/  LDG.E.U16 R21, desc[UR10][R6.64] ;  /* 0x0000000a06157981 */ /* 0x000ea8000c1e1500 */
[----:B------:R-:W2:Y:S01]  /*a560*/  LDG.E.U16 R22, desc[UR10][R8.64] ;  /* 0x0000000a08167981 */ /* 0x000ea2000c1e1500 */
[----:B0-----:R-:W-:-:S03]  /*a570*/  IMAD.WIDE R12, R2, 0x2, R34 ;  /* 0x00000002020c7825 */ /* 0x001fc600078e0222 */
[----:B------:R-:W2:Y:S01]  /*a580*/  LDL.64 R34, [R1+0x1f0] ;  /* 0x0001f00001227983 */ /* 0x000ea20000100a00 */
[----:B------:R-:W-:-:S03]  /*a590*/  IMAD.WIDE R10, R2, 0x2, R24 ;  /* 0x00000002020a7825 */ /* 0x000fc600078e0218 */
[----:B------:R-:W2:Y:S04]  /*a5a0*/  LDG.E.U16 R4, desc[UR10][R4.64] ;  /* 0x0000000a04047981 */ /* 0x000ea8000c1e1500 */
[----:B------:R0:W2:Y:S02]  /*a5b0*/  LDG.E.U16 R23, desc[UR10][R10.64] ;  /* 0x0000000a0a177981 */ /* 0x0000a4000c1e1500 */
[C---:B0-----:R-:W-:Y:S02]  /*a5c0*/  IMAD.WIDE R10, R2.reuse, 0x2, R38 ;  /* 0x00000002020a7825 */ /* 0x041fe400078e0226 */
[----:B------:R-:W2:Y:S02]  /*a5d0*/  LDL.64 R38, [R1+0x1f8] ;  /* 0x0001f80001267983 */ /* 0x000ea40000100a00 */
[----:B----4-:R-:W-:-:S02]  /*a5e0*/  IMAD.WIDE R24, R2, 0x2, R14 ;  /* 0x0000000202187825 */ /* 0x010fc400078e020e */
[----:B------:R-:W4:Y:S04]  /*a5f0*/  LDL.64 R14, [R1+0x208] ;  /* 0x00020800010e7983 */ /* 0x000f280000100a00 */
[----:B------:R-:W4:Y:S04]  /*a600*/  LDG.E.U16 R24, desc[UR10][R24.64] ;  /* 0x0000000a18187981 */ /* 0x000f28000c1e1500 */
[----:B------:R0:W4:Y:S02]  /*a610*/  LDG.E.U16 R25, desc[UR10][R10.64] ;  /* 0x0000000a0a197981 */ /* 0x000124000c1e1500 */
[----:B0-----:R-:W-:-:S02]  /*a620*/  IMAD.WIDE R10, R2, 0x2, R32 ;  /* 0x00000002020a7825 */ /* 0x001fc400078e0220 */
[----:B------:R-:W4:Y:S02]  /*a630*/  LDL.64 R32, [R1+0x1e8] ;  /* 0x0001e80001207983 */ /* 0x000f240000100a00 */
[C---:B---3--:R-:W-:Y:S02]  /*a640*/  IMAD.WIDE R8, R2.reuse, 0x2, R26 ;  /* 0x0000000202087825 */ /* 0x048fe400078e021a */
[----:B------:R-:W3:Y:S02]  /*a650*/  LDG.E.U16 R26, desc[UR10][R10.64] ;  /* 0x0000000a0a1a7981 */ /* 0x000ee4000c1e1500 */
[C---:B--2---:R-:W-:Y:S02]  /*a660*/  IMAD.WIDE R6, R2.reuse, 0x2, R18 ;  /* 0x0000000202067825 */ /* 0x044fe400078e0212 */
[----:B------:R0:W2:Y:S04]  /*a670*/  LDG.E.U16 R19, desc[UR10][R8.64] ;  /* 0x0000000a08137981 */ /* 0x0000a8000c1e1500 */
[----:B------:R1:W3:Y:S04]  /*a680*/  LDG.E.U16 R27, desc[UR10][R6.64] ;  /* 0x0000000a061b7981 */ /* 0x0002e8000c1e1500 */
[----:B------:R1:W2:Y:S01]  /*a690*/  LDG.E.U16 R18, desc[UR10][R12.64] ;  /* 0x0000000a0c127981 */ /* 0x0002a2000c1e1500 */
[----:B0-----:R-:W-:-:S03]  /*a6a0*/  IMAD.WIDE R8, R2, 0x2, R36 ;  /* 0x0000000202087825 */ /* 0x001fc600078e0224 */
[----:B------:R-:W3:Y:S01]  /*a6b0*/  LDL.64 R36, [R1+0x1c0] ;  /* 0x0001c00001247983 */ /* 0x000ee20000100a00 */
[----:B-1----:R-:W-:-:S03]  /*a6c0*/  IMAD.WIDE R6, R2, 0x2, R16 ;  /* 0x0000000202067825 */ /* 0x002fc600078e0210 */
[----:B------:R0:W2:Y:S01]  /*a6d0*/  LDG.E.U16 R17, desc[UR10][R8.64] ;  /* 0x0000000a08117981 */ /* 0x0000a2000c1e1500 */
[----:B------:R-:W-:-:S03]  /*a6e0*/  IMAD.WIDE R12, R2, 0x2, R30 ;  /* 0x00000002020c7825 */ /* 0x000fc600078e021e */
[----:B------:R-:W2:Y:S04]  /*a6f0*/  LDG.E.U16 R16, desc[UR10][R6.64] ;  /* 0x0000000a06107981 */ /* 0x000ea8000c1e1500 */
[----:B------:R-:W2:Y:S01]  /*a700*/  LDL.64 R30, [R1+0x1d8] ;  /* 0x0001d800011e7983 */ /* 0x000ea20000100a00 */
[----:B0-----:R-:W-:-:S03]  /*a710*/  IMAD.WIDE R8, R2, 0x2, R34 ;  /* 0x0000000202087825 */ /* 0x001fc600078e0222 */
[----:B------:R-:W2:Y:S01]  /*a720*/  LDL.64 R34, [R1+0x1a0] ;  /* 0x0001a00001227983 */ /* 0x000ea20000100a00 */
[----:B------:R-:W-:-:S06]  /*a730*/  IMAD.WIDE R28, R2, 0x2, R28 ;  /* 0x00000002021c7825 */ /* 0x000fcc00078e021c */
[----:B------:R-:W2:Y:S01]  /*a740*/  LDG.E.U16 R28, desc[UR10][R28.64] ;  /* 0x0000000a1c1c7981 */ /* 0x000ea2000c1e1500 */
[----:B------:R-:W-:-:S03]  /*a750*/  IMAD.WIDE R10, R2, 0x2, R38 ;  /* 0x00000002020a7825 */ /* 0x000fc600078e0226 */
[----:B------:R-:W2:Y:S04]  /*a760*/  LDL.64 R38, [R1+0x1a8] ;  /* 0x0001a80001267983 */ /* 0x000ea80000100a00 */
[----:B------:R0:W2:Y:S02]  /*a770*/  LDG.E.U16 R49, desc[UR10][R10.64] ;  /* 0x0000000a0a317981 */ /* 0x0000a4000c1e1500 */
[----:B0-----:R-:W-:-:S04]  /*a780*/  IMAD.WIDE R10, R2, 0x2, R44 ;  /* 0x00000002020a7825 */ /* 0x001fc800078e022c */
[----:B----4-:R-:W-:-:S05]  /*a790*/  IMAD.WIDE R14, R2, 0x2, R14 ;  /* 0x00000002020e7825 */ /* 0x010fca00078e020e */
[----:B------:R-:W4:Y:S04]  /*a7a0*/  LDG.E.U16 R29, desc[UR10][R14.64] ;  /* 0x0000000a0e1d7981 */ /* 0x000f28000c1e1500 */
[----:B------:R0:W4:Y:S04]  /*a7b0*/  LDG.E.U16 R15, desc[UR10][R12.64] ;  /* 0x0000000a0c0f7981 */ /* 0x000128000c1e1500 */
[----:B------:R1:W4:Y:S01]  /*a7c0*/  LDG.E.U16 R14, desc[UR10][R8.64] ;  /* 0x0000000a080e7981 */ /* 0x000322000c1e1500 */
[----:B------:R-:W-:-:S03]  /*a7d0*/  IMAD.WIDE R6, R2, 0x2, R32 ;  /* 0x0000000202067825 */ /* 0x000fc600078e0220 */
[----:B------:R-:W4:Y:S01]  /*a7e0*/  LDL.64 R32, [R1+0x1b8] ;  /* 0x0001b80001207983 */ /* 0x000f220000100a00 */
[----:B0-----:R-:W-:-:S03]  /*a7f0*/  IMAD.WIDE R12, R2, 0x2, R46 ;  /* 0x00000002020c7825 */ /* 0x001fc600078e022e */
[----:B------:R3:W4:Y:S01]  /*a800*/  LDG.E.U16 R48, desc[UR10][R6.64] ;  /* 0x0000000a06307981 */ /* 0x000722000c1e1500 */
[----:B-1----:R-:W-:-:S03]  /*a810*/  IMAD.WIDE R8, R2, 0x2, R42 ;  /* 0x0000000202087825 */ /* 0x002fc600078e022a */
[----:B------:R-:W4:Y:S04]  /*a820*/  LDL.64 R42, [R1+0x190] ;  /* 0x00019000012a7983 */ /* 0x000f280000100a00 */
[----:B------:R-:W4:Y:S04]  /*a830*/  LDG.E.U16 R13, desc[UR10][R12.64] ;  /* 0x0000000a0c0d7981 */ /* 0x000f28000c1e1500 */
[----:B------:R-:W4:Y:S04]  /*a840*/  LDG.E.U16 R46, desc[UR10][R8.64] ;  /* 0x0000000a082e7981 */ /* 0x000f28000c1e1500 */
[----:B------:R-:W4:Y:S01]  /*a850*/  LDG.E.U16 R12, desc[UR10][R10.64] ;  /* 0x0000000a0a0c7981 */ /* 0x000f22000c1e1500 */
[----:B---3--:R-:W-:-:S03]  /*a860*/  IMAD.WIDE R6, R2, 0x2, R36 ;  /* 0x0000000202067825 */ /* 0x008fc600078e0224 */
[----:B------:R-:W3:Y:S04]  /*a870*/  LDL.64 R36, [R1+0x188] ;  /* 0x0001880001247983 */ /* 0x000ee80000100a00 */
[----:B------:R0:W3:Y:S01]  /*a880*/  LDG.E.U16 R11, desc[UR10][R6.64] ;  /* 0x0000000a060b7981 */ /* 0x0000e2000c1e1500 */
[----:B--2---:R-:W-:-:S05]  /*a890*/  IMAD.WIDE R30, R2, 0x2, R30 ;  /* 0x00000002021e7825 */ /* 0x004fca00078e021e */
[----:B------:R1:W2:Y:S01]  /*a8a0*/  LDG.E.U16 R47, desc[UR10][R30.64] ;  /* 0x0000000a1e2f7981 */ /* 0x0002a2000c1e1500 */
[----:B0-----:R-:W-:-:S03]  /*a8b0*/  IMAD.WIDE R6, R2, 0x2, R34 ;  /* 0x0000000202067825 */ /* 0x001fc600078e0222 */
[----:B------:R-:W2:Y:S01]  /*a8c0*/  LDL.64 R34, [R1+0x168] ;  /* 0x0001680001227983 */ /* 0x000ea20000100a00 */
[----:B-1----:R-:W-:-:S03]  /*a8d0*/  IMAD.WIDE R30, R2, 0x2, R40 ;  /* 0x00000002021e7825 */ /* 0x002fc600078e0228 */
[----:B------:R-:W2:Y:S04]  /*a8e0*/  LDL.64 R40, [R1+0x170] ;  /* 0x0001700001287983 */ /* 0x000ea80000100a00 */
[----:B------:R0:W2:Y:S01]  /*a8f0*/  LDG.E.U16 R10, desc[UR10][R30.64] ;  /* 0x0000000a1e0a7981 */ /* 0x0000a2000c1e1500 */
[----:B------:R-:W-:-:S03]  /*a900*/  IMAD.WIDE R8, R2, 0x2, R38 ;  /* 0x0000000202087825 */ /* 0x000fc600078e0226 */
[----:B------:R-:W2:Y:S04]  /*a910*/  LDL.64 R38, [R1+0x158] ;  /* 0x0001580001267983 */ /* 0x000ea80000100a00 */
[----:B------:R-:W2:Y:S04]  /*a920*/  LDG.E.U16 R44, desc[UR10][R8.64] ;  /* 0x0000000a082c7981 */ /* 0x000ea8000c1e1500 */
[----:B------:R-:W2:Y:S01]  /*a930*/  LDG.E.U16 R9, desc[UR10][R6.64] ;  /* 0x0000000a06097981 */ /* 0x000ea2000c1e1500 */
[----:B----4-:R-:W-:-:S05]  /*a940*/  IMAD.WIDE R32, R2, 0x2, R32 ;  /* 0x0000000202207825 */ /* 0x010fca00078e0220 */
[----:B------:R1:W4:Y:S01]  /*a950*/  LDG.E.U16 R45, desc[UR10][R32.64] ;  /* 0x0000000a202d7981 */ /* 0x000322000c1e1500 */
[----:B0-----:R-:W-:-:S05]  /*a960*/  IMAD.WIDE R30, R2, 0x2, R42 ;  /* 0x00000002021e7825 */ /* 0x001fca00078e022a */
[----:B------:R0:W4:Y:S01]  /*a970*/  LDG.E.U16 R8, desc[UR10][R30.64] ;  /* 0x0000000a1e087981 */ /* 0x000122000c1e1500 */
[----:B-1----:R-:W-:-:S03]  /*a980*/  IMAD.WIDE R32, R2, 0x2, R56 ;  /* 0x0000000202207825 */ /* 0x002fc600078e0238 */
[----:B------:R-:W4:Y:S04]  /*a990*/  LDL.64 R56, [R1+0x138] ;  /* 0x0001380001387983 */ /* 0x000f280000100a00 */
[----:B------:R-:W4:Y:S04]  /*a9a0*/  LDG.E.U16 R43, desc[UR10][R32.64] ;  /* 0x0000000a202b7981 */ /* 0x000f28000c1e1500 */
[----:B------:R-:W4:Y:S01]  /*a9b0*/  LDL.64 R32, [R1+0x180] ;  /* 0x0001800001207983 */ /* 0x000f220000100a00 */
[----:B---3--:R-:W-:-:S03]  /*a9c0*/  IMAD.WIDE R6, R2, 0x2, R36 ;  /* 0x0000000202067825 */ /* 0x008fc600078e0224 */
[----:B------:R-:W3:Y:S04]  /*a9d0*/  LDL.64 R36, [R1+0x128] ;  /* 0x0001280001247983 */ /* 0x000ee80000100a00 */
[----:B------:R4:W3:Y:S01]  /*a9e0*/  LDG.E.U16 R42, desc[UR10][R6.64] ;  /* 0x0000000a062a7981 */ /* 0x0008e2000c1e1500 */
[----:B--2---:R-:W-:-:S04]  /*a9f0*/  IMAD.WIDE R34, R2, 0x2, R34 ;  /* 0x0000000202227825 */ /* 0x004fc800078e0222 */
[C---:B0-----:R-:W-:Y:S02]  /*aa00*/  IMAD.WIDE R30, R2.reuse, 0x2, R40 ;  /* 0x00000002021e7825 */ /* 0x041fe400078e0228 */
[----:B------:R-:W2:Y:S04]  /*aa10*/  LDG.E.U16 R40, desc[UR10][R34.64] ;  /* 0x0000000a22287981 */ /* 0x000ea8000c1e1500 */
[----:B------:R-:W3:Y:S01]  /*aa20*/  LDL.64 R34, [R1+0x148] ;  /* 0x0001480001227983 */ /* 0x000ee20000100a00 */
[----:B----4-:R-:W-:-:S04]  /*aa30*/  IMAD.WIDE R6, R2, 0x2, R32 ;  /* 0x0000000202067825 */ /* 0x010fc800078e0220 */
[C---:B------:R-:W-:Y:S02]  /*aa40*/  IMAD.WIDE R32, R2.reuse, 0x2, R54 ;  /* 0x0000000202207825 */ /* 0x040fe400078e0236 */
[----:B------:R-:W4:Y:S04]  /*aa50*/  LDG.E.U16 R7, desc[UR10][R6.64] ;  /* 0x0000000a06077981 */ /* 0x000f28000c1e1500 */
[----:B------:R0:W2:Y:S04]  /*aa60*/  LDG.E.U16 R41, desc[UR10][R32.64] ;  /* 0x0000000a20297981 */ /* 0x0000a8000c1e1500 */
[----:B------:R-:W4:Y:S04]  /*aa70*/  LDL.64 R54, [R1+0xe8] ;  /* 0x0000e80001367983 */ /* 0x000f280000100a00 */
[----:B------:R1:W2:Y:S01]  /*aa80*/  LDG.E.U16 R6, desc[UR10][R30.64] ;  /* 0x0000000a1e067981 */ /* 0x0002a2000c1e1500 */
[----:B0-----:R-:W-:-:S03]  /*aa90*/  IMAD.WIDE R32, R2, 0x2, R52 ;  /* 0x0000000202207825 */ /* 0x001fc600078e0234 */
[----:B------:R-:W2:Y:S04]  /*aaa0*/  LDL.64 R52, [R1+0xc8] ;  /* 0x0000c80001347983 */ /* 0x000ea80000100a00 */
[----:B------:R0:W2:Y:S01]  /*aab0*/  LDG.E.U16 R5, desc[UR10][R32.64] ;  /* 0x0000000a20057981 */ /* 0x0000a2000c1e1500 */
[----:B-1----:R-:W-:-:S05]  /*aac0*/  IMAD.WIDE R30, R2, 0x2, R38 ;  /* 0x00000002021e7825 */ /* 0x002fca00078e0226 */
[----:B------:R1:W2:Y:S01]  /*aad0*/  LDG.E.U16 R39, desc[UR10][R30.64] ;  /* 0x0000000a1e277981 */ /* 0x0002a2000c1e1500 */
[----:B0-----:R-:W-:-:S03]  /*aae0*/  IMAD.WIDE R32, R2, 0x2, R56 ;  /* 0x0000000202207825 */ /* 0x001fc600078e0238 */
[----:B------:R-:W2:Y:S01]  /*aaf0*/  LDL.64 R56, [R1+0xb8] ;  /* 0x0000b80001387983 */ /* 0x000ea20000100a00 */
[----:B---3--:R-:W-:-:S04]  /*ab00*/  IMAD.WIDE R34, R2, 0x2, R34 ;  /* 0x0000000202227825 */ /* 0x008fc800078e0222 */
[C---:B-1----:R-:W-:Y:S01]  /*ab10*/  IMAD.WIDE R30, R2.reuse, 0x2, R36 ;  /* 0x00000002021e7825 */ /* 0x042fe200078e0224 */
[----:B------:R0:W3:Y:S04]  /*ab20*/  LDG.E.U16 R38, desc[UR10][R34.64] ;  /* 0x0000000a22267981 */ /* 0x0000e8000c1e1500 */
[----:B------:R1:W3:Y:S04]  /*ab30*/  LDG.E.U16 R37, desc[UR10][R32.64] ;  /* 0x0000000a20257981 */ /* 0x0002e8000c1e1500 */
[----:B------:R1:W3:Y:S04]  /*ab40*/  LDG.E.U16 R36, desc[UR10][R30.64] ;  /* 0x0000000a1e247981 */ /* 0x0002e8000c1e1500 */
[----:B------:R-:W0:Y:S04]  /*ab50*/  LDL.64 R34, [R1+0x118] ;  /* 0x0001180001227983 */ /* 0x000e280000100a00 */
[----:B------:R-:W1:Y:S04]  /*ab60*/  LDL.64 R32, [R1+0x108] ;  /* 0x0001080001207983 */ /* 0x000e680000100a00 */
[----:B------:R-:W4:Y:S01]  /*ab70*/  LDL.64 R30, [R1+0xf8] ;  /* 0x0000f800011e7983 */ /* 0x000f220000100a00 */
[----:B0-----:R-:W-:-:S04]  /*ab80*/  IMAD.WIDE R34, R2, 0x2, R34 ;  /* 0x0000000202227825 */ /* 0x001fc800078e0222 */
[C---:B-1----:R-:W-:Y:S02]  /*ab90*/  IMAD.WIDE R32, R2.reuse, 0x2, R32 ;  /* 0x0000000202207825 */ /* 0x042fe400078e0220 */
[----:B------:R-:W3:Y:S02]  /*aba0*/  LDG.E.U16 R35, desc[UR10][R34.64] ;  /* 0x0000000a22237981 */ /* 0x000ee4000c1e1500 */
[C---:B----4-:R-:W-:Y:S02]  /*abb0*/  IMAD.WIDE R30, R2.reuse, 0x2, R30 ;  /* 0x00000002021e7825 */ /* 0x050fe400078e021e */
[----:B------:R-:W4:Y:S04]  /*abc0*/  LDG.E.U16 R34, desc[UR10][R32.64] ;  /* 0x0000000a20227981 */ /* 0x000f28000c1e1500 */
[----:B------:R0:W4:Y:S04]  /*abd0*/  LDG.E.U16 R33, desc[UR10][R30.64] ;  /* 0x0000000a1e217981 */ /* 0x000128000c1e1500 */
[----:B------:R-:W0:Y:S01]  /*abe0*/  LDL.64 R30, [R1+0xd8] ;  /* 0x0000d800011e7983 */ /* 0x000e220000100a00 */
[----:B------:R-:W-:-:S05]  /*abf0*/  IMAD.WIDE R54, R2, 0x2, R54 ;  /* 0x0000000202367825 */ /* 0x000fca00078e0236 */
[----:B------:R1:W4:Y:S04]  /*ac00*/  LDG.E.U16 R32, desc[UR10][R54.64] ;  /* 0x0000000a36207981 */ /* 0x000328000c1e1500 */
[----:B------:R-:W1:Y:S01]  /*ac10*/  LDL.64 R54, [R1+0x98] ;  /* 0x0000980001367983 */ /* 0x000e620000100a00 */
[----:B--2---:R-:W-:-:S04]  /*ac20*/  IMAD.WIDE R52, R2, 0x2, R52 ;  /* 0x0000000202347825 */ /* 0x004fc800078e0234 */
[----:B0-----:R-:W-:-:S06]  /*ac30*/  IMAD.WIDE R30, R2, 0x2, R30 ;  /* 0x00000002021e7825 */ /* 0x001fcc00078e021e */
[----:B------:R-:W2:Y:S04]  /*ac40*/  LDG.E.U16 R31, desc[UR10][R30.64] ;  /* 0x0000000a1e1f7981 */ /* 0x000ea8000c1e1500 */
[----:B------:R0:W2:Y:S04]  /*ac50*/  LDG.E.U16 R30, desc[UR10][R52.64] ;  /* 0x0000000a341e7981 */ /* 0x0000a8000c1e1500 */
[----:B------:R-:W0:Y:S01]  /*ac60*/  LDL.64 R52, [R1+0xa8] ;  /* 0x0000a80001347983 */ /* 0x000e220000100a00 */
[----:B-1----:R-:W-:-:S05]  /*ac70*/  IMAD.WIDE R54, R2, 0x2, R54 ;  /* 0x0000000202367825 */ /* 0x002fca00078e0236 */
[----:B------:R1:W2:Y:S04]  /*ac80*/  LDG.E.U16 R62, desc[UR10][R54.64] ;  /* 0x0000000a363e7981 */ /* 0x0002a8000c1e1500 */
[----:B------:R-:W1:Y:S01]  /*ac90*/  LDL.64 R54, [R1+0x78] ;  /* 0x0000780001367983 */ /* 0x000e620000100a00 */
[----:B------:R-:W-:-:S05]  /*aca0*/  IMAD.WIDE R56, R2, 0x2, R56 ;  /* 0x0000000202387825 */ /* 0x000fca00078e0238 */
[----:B------:R3:W2:Y:S04]  /*acb0*/  LDG.E.U16 R50, desc[UR10][R56.64] ;  /* 0x0000000a38327981 */ /* 0x0006a8000c1e1500 */
[----:B------:R-:W3:Y:S01]  /*acc0*/  LDL.64 R56, [R1+0x68] ;  /* 0x0000680001387983 */ /* 0x000ee20000100a00 */
[----:B0-----:R-:W-:-:S05]  /*acd0*/  IMAD.WIDE R52, R2, 0x2, R52 ;  /* 0x0000000202347825 */ /* 0x001fca00078e0234 */
[----:B------:R0:W2:Y:S04]  /*ace0*/  LDG.E.U16 R60, desc[UR10][R52.64] ;  /* 0x0000000a343c7981 */ /* 0x0000a8000c1e1500 */
[----:B------:R-:W0:Y:S01]  /*acf0*/  LDL.64 R52, [R1+0x88] ;  /* 0x0000880001347983 */ /* 0x000e220000100a00 */
[----:B-1----:R-:W-:-:S05]  /*ad00*/  IMAD.WIDE R54, R2, 0x2, R54 ;  /* 0x0000000202367825 */ /* 0x002fca00078e0236 */
[----:B------:R1:W2:Y:S04]  /*ad10*/  LDG.E.U16 R107, desc[UR10][R54.64] ;  /* 0x0000000a366b7981 */ /* 0x0002a8000c1e1500 */
[----:B------:R-:W1:Y:S01]  /*ad20*/  LDL.64 R54, [R1+0x48] ;  /* 0x0000480001367983 */ /* 0x000e620000100a00 */
[----:B---3--:R-:W-:-:S05]  /*ad30*/  IMAD.WIDE R56, R2, 0x2, R56 ;  /* 0x0000000202387825 */ /* 0x008fca00078e0238 */
        /* <DEDUP_REMOVED lines=59> */
[----:B-1----:R-:W-:-:S03]  /*b0f0*/  IMAD.WIDE R54, R2, 0x2, R54 ;  /* 0x0000000202367825 */ /* 0x002fc600078e0236 */
[----:B------:R-:W4:Y:S04]  /*b100*/  LDL.LU R208, [R1+0x1c] ;  /* 0x00001c0001d07983 */ /* 0x000f280000300800 */
[----:B------:R1:W2:Y:S04]  /*b110*/  LDG.E.U16 R250, desc[UR10][R54.64] ;  /* 0x0000000a36fa7981 */ /* 0x0002a8000c1e1500 */
[----:B------:R-:W1:Y:S01]  /*b120*/  LDL.64 R54, [R1+0x30] ;  /* 0x0000300001367983 */ /* 0x000e620000100a00 */
[----:B---3--:R-:W-:-:S05]  /*b130*/  IMAD.WIDE R56, R2, 0x2, R56 ;  /* 0x0000000202387825 */ /* 0x008fca00078e0238 */
[----:B------:R-:W3:Y:S04]  /*b140*/  LDG.E.U16 R252, desc[UR10][R56.64] ;  /* 0x0000000a38fc7981 */ /* 0x000ee8000c1e1500 */
[----:B------:R-:W4:Y:S01]  /*b150*/  LDL.64 R56, [R1+0x20] ;  /* 0x0000200001387983 */ /* 0x000f220000100a00 */
[----:B0-----:R-:W-:-:S05]  /*b160*/  IMAD.WIDE R52, R2, 0x2, R52 ;  /* 0x0000000202347825 */ /* 0x001fca00078e0234 */
[----:B------:R-:W3:Y:S04]  /*b170*/  LDG.E.U16 R248, desc[UR10][R52.64] ;  /* 0x0000000a34f87981 */ /* 0x000ee8000c1e1500 */
[----:B------:R-:W2:Y:S01]  /*b180*/  LDL.64 R52, [R1+0x40] ;  /* 0x0000400001347983 */ /* 0x000ea20000100a00 */
[----:B-1----:R-:W-:-:S06]  /*b190*/  IMAD.WIDE R54, R2, 0x2, R54 ;  /* 0x0000000202367825 */ /* 0x002fcc00078e0236 */
[----:B------:R0:W3:Y:S04]  /*b1a0*/  LDG.E.U16 R54, desc[UR10][R54.64] ;  /* 0x0000000a36367981 */ /* 0x0000e8000c1e1500 */
[----:B0-----:R-:W0:Y:S01]  /*b1b0*/  LDS R55, [R104+0x8000] ;  /* 0x0080000068377984 */ /* 0x001e220000000800 */
[----:B------:R-:W-:Y:S01]  /*b1c0*/  FMUL R3, R3, 1.4426950216293334961 ;  /* 0x3fb8aa3b03037820 */ /* 0x000fe20000400000 */
[----:B----4-:R-:W-:-:S05]  /*b1d0*/  IMAD.WIDE R56, R2, 0x2, R56 ;  /* 0x0000000202387825 */ /* 0x010fca00078e0238 */
[----:B------:R-:W0:Y:S01]  /*b1e0*/  MUFU.EX2 R3, R3 ;  /* 0x0000000300037308 */ /* 0x000e220000000800 */
[----:B------:R-:W4:Y:S01]  /*b1f0*/  LDG.E.U16 R56, desc[UR10][R56.64] ;  /* 0x0000000a38387981 */ /* 0x000f22000c1e1500 */
[----:B------:R-:W-:Y:S01]  /*b200*/  LOP3.LUT R209, R108, 0x3f, RZ, 0xc0, !PT ;  /* 0x0000003f6cd17812 */ /* 0x000fe200078ec0ff */
[----:B0-----:R-:W-:-:S05]  /*b210*/  FFMA R208, R3, R208, R55 ;  /* 0x000000d003d07223 */ /* 0x001fca0000000037 */
[----:B------:R-:W-:Y:S04]  /*b220*/  STL [R1+0x1c], R208 ;  /* 0x00001cd001007387 */ /* 0x000fe80000100800 */
[----:B------:R-:W-:Y:S01]  /*b230*/  LDS R208, [R104+0x8100] ;  /* 0x0081000068d07984 */ /* 0x000fe20000000800 */
[----:B--2---:R-:W-:-:S06]  /*b240*/  IMAD.WIDE R52, R2, 0x2, R52 ;  /* 0x0000000202347825 */ /* 0x004fcc00078e0234 */
[----:B------:R0:W2:Y:S02]  /*b250*/  LDG.E.U16 R52, desc[UR10][R52.64] ;  /* 0x0000000a34347981 */ /* 0x0000a4000c1e1500 */
[----:B0-----:R-:W-:Y:S01]  /*b260*/  SHF.R.S32.HI R53, RZ, 0x6, R108 ;  /* 0x00000006ff357819 */ /* 0x001fe2000001146c */
[----:B------:R-:W-:Y:S02]  /*b270*/  IMAD.SHL.U32 R108, R209, 0x2, RZ ;  /* 0x00000002d16c7824 */ /* 0x000fe400078e00ff */
[----:B------:R-:W-:Y:S01]  /*b280*/  LDS R209, [R104+0x8180] ;  /* 0x0081800068d17984 */ /* 0x000fe20000000800 */
[----:B------:R-:W-:-:S04]  /*b290*/  SGXT R53, R53, 0x1 ;  /* 0x000000013535781a */ /* 0x000fc80000000200 */
[----:B------:R-:W-:Y:S01]  /*b2a0*/  LOP3.LUT R53, R108, 0x90, R53, 0x78, !PT ;  /* 0x000000906c357812 */ /* 0x000fe200078e7835 */
[----:B------:R-:W-:Y:S06]  /*b2b0*/  BAR.SYNC.DEFER_BLOCKING 0x0 ;  /* 0x0000000000007b1d */ /* 0x000fec0000010000 */
[----:B------:R0:W-:Y:S04]  /*b2c0*/  STS.U16 [R53+UR6+0x8400], R151 ;  /* 0x0084009735007988 */ /* 0x0001e80008000406 */
[----:B------:R1:W-:Y:S04]  /*b2d0*/  STS.U16 [R53+UR6+0x8600], R146 ;  /* 0x0086009235007988 */ /* 0x0003e80008000406 */
[----:B------:R3:W-:Y:S04]  /*b2e0*/  STS.U16 [R53+UR6+0x8800], R147 ;  /* 0x0088009335007988 */ /* 0x0007e80008000406 */
[----:B0-----:R-:W4:Y:S04]  /*b2f0*/  LDL.LU R151, [R1+0x820] ;  /* 0x0008200001977983 */ /* 0x001f280000300800 */
[----:B-1----:R-:W4:Y:S04]  /*b300*/  LDL.LU R146, [R1+0x81c] ;  /* 0x00081c0001927983 */ /* 0x002f280000300800 */
[----:B---3--:R-:W3:Y:S04]  /*b310*/  LDL.LU R147, [R1+0x818] ;  /* 0x0008180001937983 */ /* 0x008ee80000300800 */
[----:B------:R0:W-:Y:S04]  /*b320*/  STS.U16 [R53+UR6+0x8a00], R156 ;  /* 0x008a009c35007988 */ /* 0x0001e80008000406 */
[----:B------:R1:W-:Y:S04]  /*b330*/  STS.U16 [R53+UR6+0x8c00], R157 ;  /* 0x008c009d35007988 */ /* 0x0003e80008000406 */
[----:B------:R1:W-:Y:S04]  /*b340*/  STS.U16 [R53+UR6+0x8e00], R152 ;  /* 0x008e009835007988 */ /* 0x0003e80008000406 */
[----:B0-----:R-:W3:Y:S04]  /*b350*/  LDL.LU R156, [R1+0x814] ;  /* 0x00081400019c7983 */ /* 0x001ee80000300800 */
[----:B-1----:R-:W3:Y:S04]  /*b360*/  LDL.LU R157, [R1+0x810] ;  /* 0x00081000019d7983 */ /* 0x002ee80000300800 */
[----:B------:R0:W-:Y:S04]  /*b370*/  STS.U16 [R53+UR6+0xb400], R23 ;  /* 0x00b4001735007988 */ /* 0x0001e80008000406 */
[----:B------:R-:W3:Y:S04]  /*b380*/  LDL.LU R152, [R1+0x80c] ;  /* 0x00080c0001987983 */ /* 0x000ee80000300800 */
[----:B------:R1:W-:Y:S01]  /*b390*/  STS.U16 [R53+UR6+0x9000], R153 ;  /* 0x0090009935007988 */ /* 0x0003e20008000406 */
[----:B0-----:R-:W-:-:S03]  /*b3a0*/  LOP3.LUT R23, R53, 0x20, RZ, 0x3c, !PT ;  /* 0x0000002035177812 */ /* 0x001fc600078e3cff */
[----:B------:R0:W-:Y:S04]  /*b3b0*/  STS.U16 [R53+UR6+0x9200], R158 ;  /* 0x0092009e35007988 */ /* 0x0001e80008000406 */
[----:B------:R0:W-:Y:S04]  /*b3c0*/  STS.U16 [R53+UR6+0x9400], R159 ;  /* 0x0094009f35007988 */ /* 0x0001e80008000406 */
[----:B-1----:R-:W3:Y:S04]  /*b3d0*/  LDL.LU R153, [R1+0x808] ;  /* 0x0008080001997983 */ /* 0x002ee80000300800 */
[----:B0-----:R-:W3:Y:S04]  /*b3e0*/  LDL.LU R158, [R1+0x804] ;  /* 0x00080400019e7983 */ /* 0x001ee80000300800 */
[----:B------:R-:W3:Y:S04]  /*b3f0*/  LDL.LU R159, [R1+0x800] ;  /* 0x00080000019f7983 */ /* 0x000ee80000300800 */
[----:B------:R0:W-:Y:S04]  /*b400*/  STS.U16 [R53+UR6+0x9600], R154 ;  /* 0x0096009a35007988 */ /* 0x0001e80008000406 */
[----:B------:R-:W-:Y:S04]  /*b410*/  STS.U16 [R53+UR6+0x8000], R51 ;  /* 0x0080003335007988 */ /* 0x000fe80008000406 */
[----:B------:R-:W-:Y:S04]  /*b420*/  STS.U16 [R53+UR6+0x8200], R58 ;  /* 0x0082003a35007988 */ /* 0x000fe80008000406 */
[----:B0-----:R-:W3:Y:S04]  /*b430*/  LDL.LU R154, [R1+0x7fc] ;  /* 0x0007fc00019a7983 */ /* 0x001ee80000300800 */
        /* <DEDUP_REMOVED lines=51> */
[----:B0-----:R-:W3:Y:S04]  /*b770*/  LDL.LU R155, [R1+0x7f8] ;  /* 0x0007f800019b7983 */ /* 0x001ee80000300800 */
[----:B------:R0:W-:Y:S04]  /*b780*/  STS.U16 [R23+UR6+0x8100], R164 ;  /* 0x008100a417007988 */ /* 0x0001e80008000406 */
[----:B------:R1:W-:Y:S04]  /*b790*/  STS.U16 [R23+UR6+0x8300], R165 ;  /* 0x008300a517007988 */ /* 0x0003e80008000406 */
[----:B------:R2:W-:Y:S04]  /*b7a0*/  STS.U16 [R23+UR6+0x8500], R180 ;  /* 0x008500b417007988 */ /* 0x0005e80008000406 */
[----:B0-----:R-:W3:Y:S04]  /*b7b0*/  LDL.LU R164, [R1+0x7f4] ;  /* 0x0007f40001a47983 */ /* 0x001ee80000300800 */
[----:B-1----:R-:W3:Y:S04]  /*b7c0*/  LDL.LU R165, [R1+0x7f0] ;  /* 0x0007f00001a57983 */ /* 0x002ee80000300800 */
[----:B--2---:R-:W2:Y:S04]  /*b7d0*/  LDL.LU R180, [R1+0x7ec] ;  /* 0x0007ec0001b47983 */ /* 0x004ea80000300800 */
[----:B------:R0:W-:Y:S04]  /*b7e0*/  STS.U16 [R23+UR6+0x8700], R181 ;  /* 0x008700b517007988 */ /* 0x0001e80008000406 */
[----:B------:R1:W-:Y:S04]  /*b7f0*/  STS.U16 [R23+UR6+0x8900], R166 ;  /* 0x008900a617007988 */ /* 0x0003e80008000406 */
[----:B------:R4:W-:Y:S04]  /*b800*/  STS.U16 [R23+UR6+0x8b00], R167 ;  /* 0x008b00a717007988 */ /* 0x0009e80008000406 */
[----:B0-----:R-:W2:Y:S04]  /*b810*/  LDL.LU R181, [R1+0x7e8] ;  /* 0x0007e80001b57983 */ /* 0x001ea80000300800 */
[----:B-1----:R-:W2:Y:S04]  /*b820*/  LDL.LU R166, [R1+0x7e4] ;  /* 0x0007e40001a67983 */ /* 0x002ea80000300800 */
[----:B----4-:R-:W4:Y:S04]  /*b830*/  LDL.LU R167, [R1+0x7e0] ;  /* 0x0007e00001a77983 */ /* 0x010f280000300800 */
[----:B------:R0:W-:Y:S04]  /*b840*/  STS.U16 [R23+UR6+0x8d00], R182 ;  /* 0x008d00b617007988 */ /* 0x0001e80008000406 */
[----:B------:R1:W-:Y:S04]  /*b850*/  STS.U16 [R23+UR6+0x8f00], R183 ;  /* 0x008f00b717007988 */ /* 0x0003e80008000406 */
[----:B------:R1:W-:Y:S04]  /*b860*/  STS.U16 [R23+UR6+0x9100], R160 ;  /* 0x009100a017007988 */ /* 0x0003e80008000406 */
[----:B0-----:R-:W4:Y:S04]  /*b870*/  LDL.LU R182, [R1+0x7dc] ;  /* 0x0007dc0001b67983 */ /* 0x001f280000300800 */
[----:B-1----:R-:W4:Y:S04]  /*b880*/  LDL.LU R183, [R1+0x7d8] ;  /* 0x0007d80001b77983 */ /* 0x002f280000300800 */
[----:B------:R-:W4:Y:S04]  /*b890*/  LDL.LU R160, [R1+0x7d4] ;  /* 0x0007d40001a07983 */ /* 0x000f280000300800 */
[----:B------:R0:W-:Y:S01]  /*b8a0*/  STS.U16 [R23+UR6+0x9300], R161 ;  /* 0x009300a117007988 */ /* 0x0001e20008000406 */
[----:B------:R-:W-:-:S03]  /*b8b0*/  F2FP.F16.F32.PACK_AB R4, R163, R178 ;  /* 0x000000b2a304723e */ /* 0x000fc600000000ff */
[----:B------:R1:W-:Y:S04]  /*b8c0*/  STS.U16 [R23+UR6+0x9500], R176 ;  /* 0x009500b017007988 */ /* 0x0003e80008000406 */
[----:B------:R1:W-:Y:S04]  /*b8d0*/  STS.U16 [R23+UR6+0x9700], R177 ;  /* 0x009700b117007988 */ /* 0x0003e80008000406 */
[----:B0-----:R-:W4:Y:S04]  /*b8e0*/  LDL.LU R161, [R1+0x7d0] ;  /* 0x0007d00001a17983 */ /* 0x001f280000300800 */
[----:B-1----:R-:W4:Y:S04]  /*b8f0*/  LDL.LU R176, [R1+0x7cc] ;  /* 0x0007cc0001b07983 */ /* 0x002f280000300800 */
[----:B------:R-:W4:Y:S04]  /*b900*/  LDL.LU R177, [R1+0x7c8] ;  /* 0x0007c80001b17983 */ /* 0x000f280000300800 */
[----:B------:R0:W-:Y:S04]  /*b910*/  STS.U16 [R23+UR6+0x9900], R162 ;  /* 0x009900a217007988 */ /* 0x0001e80008000406 */
[----:B------:R1:W-:Y:S04]  /*b920*/  STS.U16 [R23+UR6+0xd700], R5 ;  /* 0x00d7000517007988 */ /* 0x0003e80008000406 */
[----:B0-----:R-:W4:Y:S04]  /*b930*/  LDL.LU R162, [R1+0x7c4] ;  /* 0x0007c40001a27983 */ /* 0x001f280000300800 */
[----:B------:R-:W4:Y:S01]  /*b940*/  LDL.LU R163, [R1+0x7c0] ;  /* 0x0007c00001a37983 */ /* 0x000f220000300800 */
[----:B-1----:R-:W-:-:S03]  /*b950*/  F2FP.F16.F32.PACK_AB R5, R179, R172 ;  /* 0x000000acb305723e */ /* 0x002fc600000000ff */
[----:B------:R-:W4:Y:S04]  /*b960*/  LDL.LU R178, [R1+0x7bc] ;  /* 0x0007bc0001b27983 */ /* 0x000f280000300800 */
[----:B------:R0:W-:Y:S04]  /*b970*/  STS.U16 [R23+UR6+0xd500], R6 ;  /* 0x00d5000617007988 */ /* 0x0001e80008000406 */
[----:B------:R-:W4:Y:S04]  /*b980*/  LDL.LU R179, [R1+0x7b8] ;  /* 0x0007b80001b37983 */ /* 0x000f280000300800 */
[----:B------:R-:W4:Y:S01]  /*b990*/  LDL.LU R172, [R1+0x7b4] ;  /* 0x0007b40001ac7983 */ /* 0x000f220000300800 */
[----:B0-----:R-:W-:-:S03]  /*b9a0*/  F2FP.F16.F32.PACK_AB R6, R173, R168 ;  /* 0x000000a8ad06723e */ /* 0x001fc600000000ff */
[----:B------:R0:W-:Y:S04]  /*b9b0*/  STS.U16 [R23+UR6+0xd300], R7 ;  /* 0x00d3000717007988 */ /* 0x0001e80008000406 */
[----:B------:R-:W4:Y:S04]  /*b9c0*/  LDL.LU R173, [R1+0x7b0] ;  /* 0x0007b00001ad7983 */ /* 0x000f280000300800 */
[----:B------:R-:W4:Y:S01]  /*b9d0*/  LDL.LU R168, [R1+0x7ac] ;  /* 0x0007ac0001a87983 */ /* 0x000f220000300800 */
[----:B0-----:R-:W-:-:S03]  /*b9e0*/  F2FP.F16.F32.PACK_AB R7, R169, R174 ;  /* 0x000000aea907723e */ /* 0x001fc600000000ff */
[----:B------:R0:W-:Y:S01]  /*b9f0*/  STS.U16 [R23+UR6+0xa900], R217 ;  /* 0x00a900d917007988 */ /* 0x0001e20008000406 */
[----:B------:R-:W-:-:S03]  /*ba00*/  FADD R105, -R218, R171 ;  /* 0x000000abda697221 */ /* 0x000fc60000000100 */
[----:B------:R-:W4:Y:S04]  /*ba10*/  LDL.LU R169, [R1+0x7a8] ;  /* 0x0007a80001a97983 */ /* 0x000f280000300800 */
[----:B------:R1:W-:Y:S01]  /*ba20*/  STS.U16 [R23+UR6+0xd900], R216 ;  /* 0x00d900d817007988 */ /* 0x0003e20008000406 */
[----:B0-----:R-:W-:-:S03]  /*ba30*/  FADD R217, -R220, R175 ;  /* 0x000000afdcd97221 */ /* 0x001fc60000000100 */
[----:B------:R-:W4:Y:S04]  /*ba40*/  LDL.LU R174, [R1+0x7a4] ;  /* 0x0007a40001ae7983 */ /* 0x000f280000300800 */
[----:B------:R-:W4:Y:S01]  /*ba50*/  LDL.LU R175, [R1+0x7a0] ;  /* 0x0007a00001af7983 */ /* 0x000f220000300800 */
[----:B-1----:R-:W-:-:S03]  /*ba60*/  FADD R216, -R219, R170 ;  /* 0x000000aadbd87221 */ /* 0x002fc60000000100 */
[----:B------:R-:W4:Y:S04]  /*ba70*/  LDL.LU R170, [R1+0x79c] ;  /* 0x00079c0001aa7983 */ /* 0x000f280000300800 */
[----:B------:R-:W4:Y:S04]  /*ba80*/  LDL.LU R171, [R1+0x798] ;  /* 0x0007980001ab7983 */ /* 0x000f280000300800 */
[----:B------:R0:W-:Y:S04]  /*ba90*/  STS.U16 [R23+UR6+0xdd00], R224 ;  /* 0x00dd00e017007988 */ /* 0x0001e80008000406 */
[----:B------:R1:W-:Y:S04]  /*baa0*/  STS.U16 [R23+UR6+0xdb00], R222 ;  /* 0x00db00de17007988 */ /* 0x0003e80008000406 */
[----:B0-----:R-:W4:Y:S04]  /*bab0*/  LDL.LU R224, [R1+0x18] ;  /* 0x0000180001e07983 */ /* 0x001f280000300800 */
[----:B------:R-:W4:Y:S04]  /*bac0*/  LDL.LU R223, [R1+0x14] ;  /* 0x0000140001df7983 */ /* 0x000f280000300800 */
[----:B-1----:R-:W4:Y:S01]  /*bad0*/  LDL.LU R222, [R1+0x10] ;  /* 0x0000100001de7983 */ /* 0x002f220000300800 */
[----:B------:R-:W0:Y:S03]  /*bae0*/  S2R R57, SR_TID.X ;  /* 0x0000000000397919 */ /* 0x000e260000002100 */
[----:B------:R-:W-:Y:S04]  /*baf0*/  STS.U16 [R23+UR6+0x9b00], R249 ;  /* 0x009b00f917007988 */ /* 0x000fe80008000406 */
[----:B------:R-:W-:Y:S04]  /*bb00*/  STS.U16 [R23+UR6+0x9d00], R245 ;  /* 0x009d00f517007988 */ /* 0x000fe80008000406 */
[----:B------:R-:W-:Y:S01]  /*bb10*/  STS.U16 [R23+UR6+0x9f00], R241 ;  /* 0x009f00f117007988 */ /* 0x000fe20008000406 */
[----:B0-----:R-:W-:-:S02]  /*bb20*/  SHF.L.U32 R108, R57, 0x3, RZ ;  /* 0x00000003396c7819 */ /* 0x001fc400000006ff */
[C---:B------:R-:W-:Y:S02]  /*bb30*/  LOP3.LUT R58, R57.reuse, 0x60, RZ, 0xc0, !PT ;  /* 0x00000060393a7812 */ /* 0x040fe400078ec0ff */
[----:B------:R-:W-:Y:S02]  /*bb40*/  LOP3.LUT R108, R108, 0x30, RZ, 0xc0, !PT ;  /* 0x000000306c6c7812 */ /* 0x000fe400078ec0ff */
[----:B------:R-:W-:Y:S02]  /*bb50*/  LOP3.LUT R55, R57, 0x1f, RZ, 0xc0, !PT ;  /* 0x0000001f39377812 */ /* 0x000fe400078ec0ff */
[----:B------:R-:W-:Y:S02]  /*bb60*/  SHF.R.U32.HI R51, RZ, 0x1, R58 ;  /* 0x00000001ff337819 */ /* 0x000fe4000001163a */
[----:B------:R-:W-:Y:S02]  /*bb70*/  LEA R55, R55, UR6, 0x6 ;  /* 0x0000000637377c11 */ /* 0x000fe4000f8e30ff */
[----:B------:R-:W-:Y:S01]  /*bb80*/  LOP3.LUT R51, R108, R51, RZ, 0x3c, !PT ;  /* 0x000000336c337212 */ /* 0x000fe200078e3cff */
[----:B------:R-:W-:Y:S04]  /*bb90*/  STS.U16 [R23+UR6+0xa100], R237 ;  /* 0x00a100ed17007988 */ /* 0x000fe80008000406 */
[----:B------:R-:W-:Y:S01]  /*bba0*/  IMAD.IADD R51, R51, 0x1, R55 ;  /* 0x0000000133337824 */ /* 0x000fe200078e0237 */
[----:B------:R-:W-:Y:S01]  /*bbb0*/  STS.U16 [R23+UR6+0xa300], R233 ;  /* 0x00a300e917007988 */ /* 0x000fe20008000406 */
[----:B------:R-:W-:-:S03]  /*bbc0*/  IMAD.SHL.U32 R104, R57, 0x40, RZ ;  /* 0x0000004039687824 */ /* 0x000fc600078e00ff */
        /* <DEDUP_REMOVED lines=39> */
[----:B------:R-:W-:Y:S01]  /*be40*/  STSM.16.M88.4 [R51+0x10000], R4 ;  /* 0x0100000433007844 */ /* 0x000fe20000000200 */
[----:B------:R-:W-:Y:S01]  /*be50*/  LOP3.LUT R104, R108, 0x3c0, R104, 0xf8, !PT ;  /* 0x000003c06c687812 */ /* 0x000fe200078ef868 */
[----:B------:R-:W-:Y:S01]  /*be60*/  FMUL R217, R217, 1.4426950216293334961 ;  /* 0x3fb8aa3bd9d97820 */ /* 0x000fe20000400000 */
[----:B------:R-:W-:-:S02]  /*be70*/  SHF.L.U32 R55, R57, 0x1, RZ ;  /* 0x0000000139377819 */ /* 0x000fc400000006ff */
[----:B------:R-:W-:Y:S01]  /*be80*/  LOP3.LUT R104, R104, 0x10, R57, 0x78, !PT ;  /* 0x0000001068687812 */ /* 0x000fe200078e7839 */
[----:B------:R-:W-:Y:S01]  /*be90*/  BAR.SYNC.DEFER_BLOCKING 0x0 ;  /* 0x0000000000007b1d */ /* 0x000fe20000010000 */
[----:B------:R-:W-:Y:S02]  /*bea0*/  LOP3.LUT R57, R57, 0x7, RZ, 0xc0, !PT ;  /* 0x0000000739397812 */ /* 0x000fe400078ec0ff */
[----:B------:R-:W-:-:S03]  /*beb0*/  LOP3.LUT R108, R108, 0x30, R55, 0x78, !PT ;  /* 0x000000306c6c7812 */ /* 0x000fc600078e7837 */
[----:B------:R-:W1:Y:S01]  /*bec0*/  MUFU.EX2 R217, R217 ;  /* 0x000000d900d97308 */ /* 0x000e620000000800 */
[----:B------:R-:W-:Y:S01]  /*bed0*/  IMAD.SHL.U32 R57, R57, 0x40, RZ ;  /* 0x0000004039397824 */ /* 0x000fe200078e00ff */
[----:B------:R-:W-:-:S04]  /*bee0*/  LEA R55, R58, UR6, 0x4 ;  /* 0x000000063a377c11 */ /* 0x000fc8000f8e20ff */
[----:B------:R-:W-:Y:S01]  /*bef0*/  IADD3 R108, R57, R55, R108 ;  /* 0x00000037396c7210 */ /* 0x000fe20007ffe06c */
[C---:B------:R-:W-:Y:S01]  /*bf00*/  FMUL R204, R3.reuse, R84 ;  /* 0x0000005403cc7220 */ /* 0x040fe20000400000 */
[----:B0-----:R-:W-:Y:S01]  /*bf10*/  FMUL R205, R3, R85 ;  /* 0x0000005503cd7220 */ /* 0x001fe20000400000 */
[----:B------:R-:W-:Y:S04]  /*bf20*/  LDSM.16.M88.4 R200, [R104+UR6+0x10000] ;  /* 0x0100000668c8783b */ /* 0x000fe80008000200 */
[----:B------:R-:W0:Y:S04]  /*bf30*/  LDSM.16.M88.4 R60, [R108+0x8000] ;  /* 0x008000006c3c783b */ /* 0x000e280000000200 */
        /* <DEDUP_REMOVED lines=14> */
[----:B------:R-:W0:Y:S01]  /*c020*/  LDSM.16.M88.4 R108, [R108+0xf800] ;  /* 0x00f800006c6c783b */ /* 0x000e220000000200 */
[C---:B-1----:R-:W-:Y:S01]  /*c030*/  FMUL R206, R217.reuse, R86 ;  /* 0x00000056d9ce7220 */ /* 0x042fe20000400000 */
[----:B------:R-:W-:-:S02]  /*c040*/  FMUL R207, R217, R87 ;  /* 0x00000057d9cf7220 */ /* 0x000fc40000400000 */
[----:B------:R1:W0:Y:S01]  /*c050*/  LDSM.16.M88.4 R84, [R104+UR6+0x10400] ;  /* 0x010400066854783b */ /* 0x0002220008000200 */
[----:B------:R-:W-:Y:S01]  /*c060*/  FMUL R216, R216, 1.4426950216293334961 ;  /* 0x3fb8aa3bd8d87820 */ /* 0x000fe20000400000 */
[----:B------:R-:W-:Y:S01]  /*c070*/  FMUL R105, R105, 1.4426950216293334961 ;  /* 0x3fb8aa3b69697820 */ /* 0x000fe20000400000 */
[C---:B------:R-:W-:Y:S01]  /*c080*/  FMUL R100, R3.reuse, R100 ;  /* 0x0000006403647220 */ /* 0x040fe20000400000 */
        /* <DEDUP_REMOVED lines=28> */
[----:B------:R-:W-:Y:S01]  /*c250*/  FMUL R113, R3, R113 ;  /* 0x0000007103717220 */ /* 0x000fe20000400000 */
[----:B------:R-:W3:Y:S08]  /*c260*/  MUFU.EX2 R216, R216 ;  /* 0x000000d800d87308 */ /* 0x000ef00000000800 */
[----:B------:R-:W2:Y:S01]  /*c270*/  MUFU.EX2 R3, R105 ;  /* 0x0000006900037308 */ /* 0x000ea20000000800 */
        /* <DEDUP_REMOVED lines=30> */
[----:B-1----:R-:W-:Y:S01]  /*c460*/  LOP3.LUT R104, R104, 0x20, RZ, 0x3c, !PT ;  /* 0x0000002068687812 */ /* 0x002fe200078e3cff */
[C---:B---3--:R-:W-:Y:S01]  /*c470*/  FMUL R164, R216.reuse, R164 ;  /* 0x000000a4d8a47220 */ /* 0x048fe20000400000 */
[C---:B------:R-:W-:Y:S01]  /*c480*/  FMUL R165, R216.reuse, R165 ;  /* 0x000000a5d8a57220 */ /* 0x040fe20000400000 */
[C---:B--2---:R-:W-:Y:S01]  /*c490*/  FMUL R166, R3.reuse, R166 ;  /* 0x000000a603a67220 */ /* 0x044fe20000400000 */
[C---:B----4-:R-:W-:Y:S01]  /*c4a0*/  FMUL R167, R3.reuse, R167 ;  /* 0x000000a703a77220 */ /* 0x050fe20000400000 */
[C---:B0-----:R-:W-:Y:S06]  /*c4b0*/  HMMA.16816.F32 R100, R200.reuse, R60, R100 ;  /* 0x0000003cc864723c */ /* 0x041fec0000001864 */
[C---:B------:R-:W-:Y:S06]  /*c4c0*/  HMMA.16816.F32 R96, R200.reuse, R56, R96 ;  /* 0x00000038c860723c */ /* 0x040fec0000001860 */
        /* <DEDUP_REMOVED lines=13> */
[----:B------:R-:W-:Y:S01]  /*c5a0*/  HMMA.16816.F32 R200, R200, R108, R112 ;  /* 0x0000006cc8c8723c */ /* 0x000fe20000001870 */
[----:B------:R-:W0:Y:S04]  /*c5b0*/  LDSM.16.M88.4 R112, [R104+UR6+0x10000] ;  /* 0x010000066870783b */ /* 0x000e280008000200 */
[----:B------:R-:W1:Y:S01]  /*c5c0*/  LDSM.16.M88.4 R104, [R104+UR6+0x10400] ;  /* 0x010400066868783b */ /* 0x000e620008000200 */
[C---:B------:R-:W-:Y:S01]  /*c5d0*/  HMMA.16816.F32 R164, R84.reuse, R4, R164 ;  /* 0x0000000454a4723c */ /* 0x040fe200000018a4 */
[----:B------:R-:W2:Y:S01]  /*c5e0*/  LDC R4, c[0x0][0x280] ;  /* 0x0000a000ff047b82 */ /* 0x000ea20000000800 */
        /* <DEDUP_REMOVED lines=60> */
[----:B------:R-:W-:Y:S01]  /*c9b0*/  FFMA R224, R217, R224, R215 ;  /* 0x000000e0d9e07223 */ /* 0x000fe200000000d7 */
[----:B------:R-:W-:Y:S01]  /*c9c0*/  FFMA R223, R216, R223, R208 ;  /* 0x000000dfd8df7223 */ /* 0x000fe200000000d0 */
[----:B------:R3:W5:Y:S01]  /*c9d0*/  LDL.LU R215, [R1+0x794] ;  /* 0x0007940001d77983 */ /* 0x0007620000300800 */
[----:B------:R-:W-:Y:S01]  /*c9e0*/  FFMA R222, R3, R222, R209 ;  /* 0x000000de03de7223 */ /* 0x000fe200000000d1 */
[C---:B------:R-:W-:Y:S01]  /*c9f0*/  HMMA.16816.F32 R124, R84.reuse, R60, R124 ;  /* 0x0000003c547c723c */ /* 0x040fe2000000187c */
[----:B------:R-:W4:Y:S01]  /*ca00*/  LDC R5, c[0x0][0x254] ;  /* 0x00009500ff057b82 */ /* 0x000f220000000800 */
[----:B------:R3:W5:Y:S04]  /*ca10*/  LDL.LU R208, [R1+0x790] ;  /* 0x0007900001d07983 */ /* 0x0007680000300800 */
[C---:B------:R-:W-:Y:S01]  /*ca20*/  HMMA.16816.F32 R120, R84.reuse, R56, R120 ;  /* 0x000000385478723c */ /* 0x040fe20000001878 */
[----:B------:R3:W-:Y:S04]  /*ca30*/  STL [R1+0x18], R224 ;  /* 0x000018e001007387 */ /* 0x0007e80000100800 */
[----:B------:R3:W5:Y:S01]  /*ca40*/  LDL.LU R209, [R1+0x78c] ;  /* 0x00078c0001d17983 */ /* 0x0007620000300800 */
[C---:B------:R-:W-:Y:S03]  /*ca50*/  HMMA.16816.F32 R132, R84.reuse, R52, R132 ;  /* 0x000000345484723c */ /* 0x040fe60000001884 */
[----:B------:R3:W-:Y:S03]  /*ca60*/  STL [R1+0x14], R223 ;  /* 0x000014df01007387 */ /* 0x0007e60000100800 */
[C---:B------:R-:W-:Y:S01]  /*ca70*/  HMMA.16816.F32 R128, R84.reuse, R48, R128 ;  /* 0x000000305480723c */ /* 0x040fe20000001880 */
[----:B------:R3:W-:Y:S05]  /*ca80*/  STL [R1+0x10], R222 ;  /* 0x000010de01007387 */ /* 0x0007ea0000100800 */
[C---:B------:R-:W-:Y:S01]  /*ca90*/  HMMA.16816.F32 R140, R84.reuse, R44, R140 ;  /* 0x0000002c548c723c */ /* 0x040fe2000000188c */
[----:B------:R3:W-:Y:S05]  /*caa0*/  STL [R1], R221 ;  /* 0x000000dd01007387 */ /* 0x0007ea0000100800 */
[C---:B------:R-:W-:Y:S01]  /*cab0*/  HMMA.16816.F32 R136, R84.reuse, R40, R136 ;  /* 0x000000285488723c */ /* 0x040fe20000001888 */
[----:B------:R3:W-:Y:S05]  /*cac0*/  STL [R1+0x4], R220 ;  /* 0x000004dc01007387 */ /* 0x0007ea0000100800 */
[C---:B------:R-:W-:Y:S06]  /*cad0*/  HMMA.16816.F32 R148, R84.reuse, R36, R148 ;  /* 0x000000245494723c */ /* 0x040fec0000001894 */
[C---:B------:R-:W-:Y:S06]  /*cae0*/  HMMA.16816.F32 R144, R84.reuse, R32, R144 ;  /* 0x000000205490723c */ /* 0x040fec0000001890 */
[C---:B------:R-:W-:Y:S06]  /*caf0*/  HMMA.16816.F32 R156, R84.reuse, R28, R156 ;  /* 0x0000001c549c723c */ /* 0x040fec000000189c */
[C---:B------:R-:W-:Y:S06]  /*cb00*/  HMMA.16816.F32 R152, R84.reuse, R24, R152 ;  /* 0x000000185498723c */ /* 0x040fec0000001898 */
[C---:B------:R-:W-:Y:S06]  /*cb10*/  HMMA.16816.F32 R180, R84.reuse, R20, R180 ;  /* 0x0000001454b4723c */ /* 0x040fec00000018b4 */
[C---:B------:R-:W-:Y:S06]  /*cb20*/  HMMA.16816.F32 R160, R84.reuse, R16, R160 ;  /* 0x0000001054a0723c */ /* 0x040fec00000018a0 */
[C---:B------:R-:W-:Y:S06]  /*cb30*/  HMMA.16816.F32 R176, R84.reuse, R12, R176 ;  /* 0x0000000c54b0723c */ /* 0x040fec00000018b0 */
[C---:B------:R-:W-:Y:S01]  /*cb40*/  HMMA.16816.F32 R172, R84.reuse, R8, R172 ;  /* 0x0000000854ac723c */ /* 0x040fe200000018ac */
[----:B------:R-:W1:Y:S05]  /*cb50*/  LDC R8, c[0x0][0x264] ;  /* 0x00009900ff087b82 */ /* 0x000e6a0000000800 */
[----:B------:R-:W-:Y:S01]  /*cb60*/  HMMA.16816.F32 R168, R84, R108, R168 ;  /* 0x0000006c54a8723c */ /* 0x000fe200000018a8 */
[----:B------:R-:W-:Y:S01]  /*cb70*/  UIADD3 UR4, UR4, 0x20, URZ ;  /* 0x0000002004047890 */ /* 0x000fe2000fffe03f */
[----:B------:R3:W-:Y:S04]  /*cb80*/  STL [R1+0x8], R219 ;  /* 0x000008db01007387 */ /* 0x0007e80000100800 */
[----:B------:R3:W-:Y:S01]  /*cb90*/  STL [R1+0xc], R218 ;  /* 0x00000cda01007387 */ /* 0x0007e20000100800 */
[----:B--2---:R-:W-:Y:S01]  /*cba0*/  ISETP.LE.AND P1, PT, R4, UR4, PT ;  /* 0x0000000404007c0c */ /* 0x004fe2000bf23270 */
[----:B0-----:R-:W-:Y:S01]  /*cbb0*/  HMMA.16816.F32 R100, R112, R62, R100 ;  /* 0x0000003e7064723c */ /* 0x001fe20000001864 */
[----:B----4-:R-:W-:-:S05]  /*cbc0*/  LEA R0, R5, R0, 0x5 ;  /* 0x0000000005007211 */ /* 0x010fca00078e28ff */
[C---:B------:R-:W-:Y:S06]  /*cbd0*/  HMMA.16816.F32 R96, R112.reuse, R58, R96 ;  /* 0x0000003a7060723c */ /* 0x040fec0000001860 */
[----:B------:R-:W-:Y:S01]  /*cbe0*/  HMMA.16816.F32 R92, R112, R54, R92 ;  /* 0x00000036705c723c */ /* 0x000fe2000000185c */
[----:B-1----:R-:W-:-:S05]  /*cbf0*/  IMAD R2, R8, 0x20, R2 ;  /* 0x0000002008027824 */ /* 0x002fca00078e0202 */
        /* <DEDUP_REMOVED lines=12> */
[----:B------:R-:W-:Y:S06]  /*ccc0*/  HMMA.16816.F32 R112, R112, R110, R200 ;  /* 0x0000006e7070723c */ /* 0x000fec00000018c8 */
        /* <DEDUP_REMOVED lines=16> */
[----:B------:R-:W-:-:S08]  /*cdd0*/  NOP ;  /* 0x0000000000007918 */ /* 0x000fd00000000000 */
[----:B---3--:R-:W-:-:S15]  /*cde0*/  @!P1 BRA `(.L_x_1) ;  /* 0xffffff9400c89947 */ /* 0x008fde000383ffff */
.L_x_0:
[----:B------:R-:W2:Y:S01]  /*cdf0*/  LDL.LU R28, [R1+0x10] ;  /* 0x00001000011c7983 */ /* 0x000ea20000300800 */
[----:B------:R-:W-:Y:S02]  /*ce00*/  MOV R25, R128 ;  /* 0x0000008000197202 */ /* 0x000fe40000000f00 */
[----:B------:R-:W-:Y:S01]  /*ce10*/  MOV R23, R126 ;  /* 0x0000007e00177202 */ /* 0x000fe20000000f00 */
[----:B------:R-:W3:Y:S01]  /*ce20*/  LDL.LU R29, [R1+0x14] ;  /* 0x00001400011d7983 */ /* 0x000ee20000300800 */
[----:B------:R-:W0:Y:S01]  /*ce30*/  S2R R2, SR_TID.X ;  /* 0x0000000000027919 */ /* 0x000e220000002100 */
[----:B------:R-:W-:Y:S02]  /*ce40*/  IMAD.MOV.U32 R21, RZ, RZ, R121 ;  /* 0x000000ffff157224 */ /* 0x000fe400078e0079 */
[----:B------:R-:W-:Y:S01]  /*ce50*/  IMAD.MOV.U32 R15, RZ, RZ, R118 ;  /* 0x000000ffff0f7224 */ /* 0x000fe200078e0076 */
[----:B------:R-:W4:Y:S01]  /*ce60*/  LDL.LU R30, [R1+0x18] ;  /* 0x00001800011e7983 */ /* 0x000f220000300800 */
[----:B------:R-:W-:Y:S01]  /*ce70*/  IMAD.MOV.U32 R24, RZ, RZ, R132 ;  /* 0x000000ffff187224 */ /* 0x000fe200078e0084 */
[----:B------:R-:W-:Y:S01]  /*ce80*/  MOV R13, R70 ;  /* 0x00000046000d7202 */ /* 0x000fe20000000f00 */
[----:B------:R-:W-:Y:S01]  /*ce90*/  IMAD.MOV.U32 R27, RZ, RZ, R129 ;  /* 0x000000ffff1b7224 */ /* 0x000fe200078e0081 */
[----:B------:R-:W3:Y:S01]  /*cea0*/  LDL.LU R40, [R1+0x1c] ;  /* 0x00001c0001287983 */ /* 0x000ee20000300800 */
[----:B------:R-:W-:Y:S01]  /*ceb0*/  IMAD.MOV.U32 R6, RZ, RZ, R83 ;  /* 0x000000ffff067224 */ /* 0x000fe200078e0053 */
[----:B------:R-:W-:Y:S01]  /*cec0*/  MOV R8, R78 ;  /* 0x0000004e00087202 */ /* 0x000fe20000000f00 */
[----:B------:R-:W-:Y:S01]  /*ced0*/  IMAD.MOV.U32 R9, RZ, RZ, R79 ;  /* 0x000000ffff097224 */ /* 0x000fe200078e004f */
[----:B------:R-:W-:Y:S01]  /*cee0*/  MOV R26, R67 ;  /* 0x00000043001a7202 */ /* 0x000fe20000000f00 */
[----:B------:R-:W-:Y:S01]  /*cef0*/  IMAD.MOV.U32 R11, RZ, RZ, R74 ;  /* 0x000000ffff0b7224 */ /* 0x000fe200078e004a */
[----:B------:R-:W-:Y:S01]  /*cf00*/  MOV R10, R73 ;  /* 0x00000049000a7202 */ /* 0x000fe20000000f00 */
[----:B------:R-:W-:Y:S01]  /*cf10*/  IMAD.MOV.U32 R12, RZ, RZ, R75 ;  /* 0x000000ffff0c7224 */ /* 0x000fe200078e004b */
[----:B------:R-:W-:Y:S01]  /*cf20*/  MOV R16, R64 ;  /* 0x0000004000107202 */ /* 0x000fe20000000f00 */
[----:B------:R-:W-:-:S02]  /*cf30*/  IMAD.MOV.U32 R14, RZ, RZ, R71 ;  /* 0x000000ffff0e7224 */ /* 0x000fc400078e0047 */
[----:B------:R-:W-:Y:S02]  /*cf40*/  IMAD.MOV.U32 R5, RZ, RZ, R82 ;  /* 0x000000ffff057224 */ /* 0x000fe400078e0052 */
[----:B------:R-:W-:Y:S02]  /*cf50*/  IMAD.MOV.U32 R7, RZ, RZ, R72 ;  /* 0x000000ffff077224 */ /* 0x000fe400078e0048 */
[----:B------:R-:W-:Y:S02]  /*cf60*/  IMAD.MOV.U32 R109, RZ, RZ, R66 ;  /* 0x000000ffff6d7224 */ /* 0x000fe400078e0042 */
[----:B------:R-:W-:Y:S02]  /*cf70*/  IMAD.MOV.U32 R17, RZ, RZ, R65 ;  /* 0x000000ffff117224 */ /* 0x000fe400078e0041 */
[----:B------:R-:W-:Y:S02]  /*cf80*/  IMAD.MOV.U32 R18, RZ, RZ, R112 ;  /* 0x000000ffff127224 */ /* 0x000fe400078e0070 */
[----:B------:R-:W-:Y:S01]  /*cf90*/  IMAD.MOV.U32 R19, RZ, RZ, R113 ;  /* 0x000000ffff137224 */ /* 0x000fe200078e0071 */
[----:B------:R-:W1:Y:S01]  /*cfa0*/  S2R R237, SR_TID.X ;  /* 0x0000000000ed7919 */ /* 0x000e620000002100 */
[----:B------:R-:W-:Y:S01]  /*cfb0*/  ULDC.64 UR4, c[0x0][0x270] ;  /* 0x00009c0000047ab9 */ /* 0x000fe20000000a00 */
[C---:B0-----:R-:W-:Y:S01]  /*cfc0*/  IMAD.SHL.U32 R0, R2.reuse, 0x800, RZ ;  /* 0x0000080002007824 */ /* 0x041fe200078e00ff */
[----:B------:R-:W-:-:S02]  /*cfd0*/  LOP3.LUT R4, R2, 0x3f, RZ, 0xc0, !PT ;  /* 0x0000003f02047812 */ /* 0x000fc400078ec0ff */
[----:B------:R-:W-:Y:S02]  /*cfe0*/  SHF.L.U32 R20, R2, 0x4, RZ ;  /* 0x0000000402147819 */ /* 0x000fe400000006ff */
[----:B------:R-:W-:Y:S02]  /*cff0*/  LOP3.LUT R3, R0, 0x3000, RZ, 0xc0, !PT ;  /* 0x0000300000037812 */ /* 0x000fe400078ec0ff */
[----:B------:R-:W-:Y:S02]  /*d000*/  LOP3.LUT R0, R2, 0x40, RZ, 0xc0, !PT ;  /* 0x0000004002007812 */ /* 0x000fe400078ec0ff */
[----:B------:R-:W-:Y:S01]  /*d010*/  LOP3.LUT R20, R20, 0x70, RZ, 0xc0, !PT ;  /* 0x0000007014147812 */ /* 0x000fe200078ec0ff */
[----:B------:R-:W-:Y:S01]  /*d020*/  IMAD R3, R4, 0x10, R3 ;  /* 0x0000001004037824 */ /* 0x000fe200078e0203 */
[----:B------:R-:W-:Y:S02]  /*d030*/  SHF.R.U32.HI R0, RZ, 0x1, R0 ;  /* 0x00000001ff007819 */ /* 0x000fe40000011600 */
[----:B------:R-:W-:-:S02]  /*d040*/  LOP3.LUT R4, R2, 0x7f, RZ, 0xc0, !PT ;  /* 0x0000007f02047812 */ /* 0x000fc400078ec0ff */
[----:B------:R-:W-:Y:S01]  /*d050*/  LOP3.LUT R0, R3, R0, RZ, 0x3c, !PT ;  /* 0x0000000003007212 */ /* 0x000fe200078e3cff */
[C---:B------:R-:W-:Y:S01]  /*d060*/  IMAD.SHL.U32 R3, R2.reuse, 0x20, RZ ;  /* 0x0000002002037824 */ /* 0x040fe200078e00ff */
[----:B------:R-:W-:Y:S01]  /*d070*/  LOP3.LUT R200, R2, 0x18, RZ, 0xc0, !PT ;  /* 0x0000001802c87812 */ /* 0x000fe200078ec0ff */
[----:B------:R-:W-:Y:S01]  /*d080*/  VIADD R39, R20, UR6 ;  /* 0x0000000614277c36 */ /* 0x000fe20008000000 */
[----:B------:R-:W-:Y:S02]  /*d090*/  ISETP.GE.U32.AND P0, PT, R4, 0x20, PT ;  /* 0x000000200400780c */ /* 0x000fe40003f06070 */
[----:B------:R-:W-:Y:S02]  /*d0a0*/  LOP3.LUT R3, R3, 0xc60, RZ, 0xc0, !PT ;  /* 0x00000c6003037812 */ /* 0x000fe400078ec0ff */
[----:B------:R-:W-:-:S03]  /*d0b0*/  MOV R4, R87 ;  /* 0x0000005700047202 */ /* 0x000fc60000000f00 */
[C---:B------:R-:W-:Y:S01]  /*d0c0*/  IMAD R22, R200.reuse, 0x200, R3 ;  /* 0x00000200c8167824 */ /* 0x040fe200078e0203 */
[----:B------:R-:W-:Y:S01]  /*d0d0*/  LEA.HI R200, R200, R39, RZ, 0x1f ;  /* 0x00000027c8c87211 */ /* 0x000fe200078ff8ff */
[----:B------:R-:W-:-:S05]  /*d0e0*/  IMAD.SHL.U32 R201, R2, 0x4, RZ ;  /* 0x0000000402c97824 */ /* 0x000fca00078e00ff */
[----:B------:R-:W-:Y:S01]  /*d0f0*/  LOP3.LUT R201, R201, 0x70, RZ, 0xc0, !PT ;  /* 0x00000070c9c97812 */ /* 0x000fe200078ec0ff */
[----:B------:R-:W-:Y:S01]  /*d100*/  BAR.SYNC.DEFER_BLOCKING 0x0 ;  /* 0x0000000000007b1d */ /* 0x000fe20000010000 */
[----:B--2---:R-:W-:-:S05]  /*d110*/  IMAD.MOV.U32 R128, RZ, RZ, R28 ;  /* 0x000000ffff807224 */ /* 0x004fca00078e001c */
[----:B------:R-:W-:Y:S01]  /*d120*/  FSETP.GT.AND P1, PT, |R128|, 8.50705917302346158658e+37, PT ;  /* 0x7e8000008000780b */ /* 0x000fe20003f24200 */
[----:B----4-:R-:W-:-:S04]  /*d130*/  IMAD.MOV.U32 R107, RZ, RZ, R30 ;  /* 0x000000ffff6b7224 */ /* 0x010fc800078e001e */
[C---:B------:R-:W-:Y:S01]  /*d140*/  FMUL R30, R107.reuse, 8388608 ;  /* 0x4b0000006b1e7820 */ /* 0x040fe20000400000 */
[----:B------:R-:W-:Y:S02]  /*d150*/  FSETP.GEU.AND P3, PT, R107, 1.175494350822287508e-38, PT ;  /* 0x008000006b00780b */ /* 0x000fe40003f6e000 */
[----:B---3--:R-:W-:Y:S02]  /*d160*/  MOV R49, R29 ;  /* 0x0000001d00317202 */ /* 0x008fe40000000f00 */
[----:B------:R-:W-:Y:S02]  /*d170*/  FSEL R30, R30, R107, !P3 ;  /* 0x0000006b1e1e7208 */ /* 0x000fe40005800000 */
[----:B------:R-:W-:Y:S02]  /*d180*/  FSEL R204, RZ, -23, P3 ;  /* 0xc1b80000ffcc7808 */ /* 0x000fe40001800000 */
[C---:B------:R-:W-:Y:S01]  /*d190*/  FSETP.GEU.AND P3, PT, |R128|.reuse, 1.175494350822287508e-38, PT ;  /* 0x008000008000780b */ /* 0x040fe20003f6e200 */
[C---:B------:R-:W-:Y:S01]  /*d1a0*/  FMUL R29, R128.reuse, 8388608 ;  /* 0x4b000000801d7820 */ /* 0x040fe20000400000 */
[----:B------:R-:W-:Y:S01]  /*d1b0*/  FSETP.GEU.AND P5, PT, R128, 1.175494350822287508e-38, PT ;  /* 0x008000008000780b */ /* 0x000fe20003fae000 */
[C---:B------:R-:W-:Y:S01]  /*d1c0*/  FMUL R31, R40.reuse, 8388608 ;  /* 0x4b000000281f7820 */ /* 0x040fe20000400000 */
[----:B------:R-:W-:Y:S01]  /*d1d0*/  FSETP.GEU.AND P2, PT, R40, 1.175494350822287508e-38, PT ;  /* 0x008000002800780b */ /* 0x000fe20003f4e000 */
[C---:B------:R-:W-:Y:S01]  /*d1e0*/  FMUL R28, R49.reuse, 8388608 ;  /* 0x4b000000311c7820 */ /* 0x040fe20000400000 */
[----:B------:R-:W-:Y:S01]  /*d1f0*/  FSETP.GEU.AND P4, PT, R49, 1.175494350822287508e-38, PT ;  /* 0x008000003100780b */ /* 0x000fe20003f8e000 */
[----:B------:R-:W-:Y:S01]  /*d200*/  @P1 FMUL R171, R171, 0.25 ;  /* 0x3e800000abab1820 */ /* 0x000fe20000400000 */
[----:B------:R-:W-:Y:S01]  /*d210*/  FSEL R29, R29, R128, !P5 ;  /* 0x000000801d1d7208 */ /* 0x000fe20006800000 */
[----:B------:R-:W-:Y:S01]  /*d220*/  @P1 FMUL R170, R170, 0.25 ;  /* 0x3e800000aaaa1820 */ /* 0x000fe20000400000 */
[----:B------:R-:W-:Y:S01]  /*d230*/  FSEL R31, R31, R40, !P2 ;  /* 0x000000281f1f7208 */ /* 0x000fe20005000000 */
[----:B------:R-:W-:Y:S01]  /*d240*/  @P1 FMUL R175, R175, 0.25 ;  /* 0x3e800000afaf1820 */ /* 0x000fe20000400000 */
[----:B------:R-:W-:Y:S01]  /*d250*/  FSEL R205, RZ, -23, P2 ;  /* 0xc1b80000ffcd7808 */ /* 0x000fe20001000000 */
[----:B------:R-:W-:Y:S01]  /*d260*/  @P1 FMUL R174, R174, 0.25 ;  /* 0x3e800000aeae1820 */ /* 0x000fe20000400000 */
        /* <DEDUP_REMOVED lines=29> */
[----:B------:R-:W-:-:S02]  /*d440*/  FSETP.GT.AND P2, PT, |R49|, 8.50705917302346158658e+37, PT ;  /* 0x7e8000003100780b */ /* 0x000fc40003f44200 */
[----:B------:R-:W-:Y:S01]  /*d450*/  FSEL R28, R28, R49, !P4 ;  /* 0x000000311c1c7208 */ /* 0x000fe20006000000 */
[----:B------:R-:W-:Y:S01]  /*d460*/  @!P3 FMUL R171, R171, 16777216 ;  /* 0x4b800000ababb820 */ /* 0x000fe20000400000 */
        /* <DEDUP_REMOVED lines=32> */
[----:B------:R-:W-:Y:S01]  /*d670*/  FSETP.GEU.AND P3, PT, |R49|, 1.175494350822287508e-38, PT ;  /* 0x008000003100780b */ /* 0x000fe20003f6e200 */
[----:B------:R-:W-:-:S02]  /*d680*/  VIADD R33, R28, 0xc0cafb0d ;  /* 0xc0cafb0d1c217836 */ /* 0x000fc40000000000 */
[----:B------:R-:W-:-:S03]  /*d690*/  @P2 FMUL R49, R49, 0.25 ;  /* 0x3e80000031312820 */ /* 0x000fc60000400000 */
[----:B------:R-:W-:Y:S02]  /*d6a0*/  LOP3.LUT R33, R33, 0xff800000, RZ, 0xc0, !PT ;  /* 0xff80000021217812 */ /* 0x000fe400078ec0ff */
[----:B------:R-:W-:Y:S02]  /*d6b0*/  FSEL R203, RZ, -23, P4 ;  /* 0xc1b80000ffcb7808 */ /* 0x000fe40002000000 */
[----:B------:R-:W-:Y:S01]  /*d6c0*/  I2FP.F32.S32 R36, R33 ;  /* 0x0000002100247245 */ /* 0x000fe20000201400 */
[----:B------:R-:W-:Y:S01]  /*d6d0*/  @P2 FMUL R169, R169, 0.25 ;  /* 0x3e800000a9a92820 */ /* 0x000fe20000400000 */
[----:B------:R-:W-:Y:S01]  /*d6e0*/  @P2 FMUL R168, R168, 0.25 ;  /* 0x3e800000a8a82820 */ /* 0x000fe20000400000 */
[----:B------:R-:W-:Y:S01]  /*d6f0*/  @!P3 FMUL R49, R49, 16777216 ;  /* 0x4b8000003131b820 */ /* 0x000fe20000400000 */
        /* <DEDUP_REMOVED lines=30> */
[----:B------:R-:W-:Y:S01]  /*d8e0*/  FSETP.GT.AND P1, PT, |R107|, 8.50705917302346158658e+37, PT ;  /* 0x7e8000006b00780b */ /* 0x000fe20003f24200 */
[----:B------:R-:W-:Y:S01]  /*d8f0*/  FFMA.FTZ R203, R36, 1.1920928955078125e-07, R203 ;  /* 0x3400000024cb7823 */ /* 0x000fe200000100cb */
[----:B------:R-:W0:Y:S01]  /*d900*/  MUFU.RCP R128, R128 ;  /* 0x0000008000807308 */ /* 0x000e220000001000 */
[----:B------:R-:W-:Y:S01]  /*d910*/  @!P3 FMUL R169, R169, 16777216 ;  /* 0x4b800000a9a9b820 */ /* 0x000fe20000400000 */
[----:B------:R-:W-:Y:S01]  /*d920*/  @!P3 FMUL R168, R168, 16777216 ;  /* 0x4b800000a8a8b820 */ /* 0x000fe20000400000 */
[----:B------:R-:W-:Y:S01]  /*d930*/  @!P3 FMUL R173, R173, 16777216 ;  /* 0x4b800000adadb820 */ /* 0x000fe20000400000 */
[----:B------:R-:W-:Y:S01]  /*d940*/  @!P3 FMUL R172, R172, 16777216 ;  /* 0x4b800000acacb820 */ /* 0x000fe20000400000 */
[----:B------:R-:W-:Y:S01]  /*d950*/  @!P3 FMUL R177, R177, 16777216 ;  /* 0x4b800000b1b1b820 */ /* 0x000fe20000400000 */
[----:B------:R-:W-:Y:S01]  /*d960*/  @!P3 FMUL R176, R176, 16777216 ;  /* 0x4b800000b0b0b820 */ /* 0x000fe20000400000 */
[----:B------:R-:W-:Y:S01]  /*d970*/  @!P3 FMUL R161, R161, 16777216 ;  /* 0x4b800000a1a1b820 */ /* 0x000fe20000400000 */
[----:B------:R-:W2:Y:S01]  /*d980*/  MUFU.RCP R36, R49 ;  /* 0x0000003100247308 */ /* 0x000ea20000001000 */
        /* <DEDUP_REMOVED lines=25> */
[----:B------:R-:W-:-:S02]  /*db20*/  FSETP.GT.AND P2, PT, |R40|, 8.50705917302346158658e+37, PT ;  /* 0x7e8000002800780b */ /* 0x000fc40003f44200 */
[C---:B------:R-:W-:Y:S02]  /*db30*/  FSETP.GEU.AND P3, PT, |R107|.reuse, 1.175494350822287508e-38, PT ;  /* 0x008000006b00780b */ /* 0x040fe40003f6e200 */
[----:B------:R-:W-:Y:S01]  /*db40*/  FSETP.GEU.AND P4, PT, |R40|, 1.175494350822287508e-38, PT ;  /* 0x008000002800780b */ /* 0x000fe20003f8e200 */
[----:B------:R-:W-:Y:S01]  /*db50*/  @P1 FMUL R107, R107, 0.25 ;  /* 0x3e8000006b6b1820 */ /* 0x000fe20000400000 */
[----:B0-----:R-:W-:Y:S01]  /*db60*/  FMUL R45, R128, R138 ;  /* 0x0000008a802d7220 */ /* 0x001fe20000400000 */
[C---:B--2---:R-:W-:Y:S01]  /*db70*/  FMUL R138, R36.reuse, R133 ;  /* 0x00000085248a7220 */ /* 0x044fe20000400000 */
[----:B------:R-:W-:-:S05]  /*db80*/  FMUL R133, R36, R21 ;  /* 0x0000001524857220 */ /* 0x000fca0000400000 */
[----:B------:R-:W-:Y:S02]  /*db90*/  @P2 FMUL R40, R40, 0.25 ;  /* 0x3e80000028282820 */ /* 0x000fe40000400000 */
[----:B------:R-:W-:Y:S02]  /*dba0*/  @!P3 FMUL R107, R107, 16777216 ;  /* 0x4b8000006b6bb820 */ /* 0x000fe40000400000 */
[----:B------:R-:W-:Y:S02]  /*dbb0*/  @!P4 FMUL R40, R40, 16777216 ;  /* 0x4b8000002828c820 */ /* 0x000fe40000400000 */
[----:B------:R-:W0:Y:S01]  /*dbc0*/  MUFU.RCP R21, R107 ;  /* 0x0000006b00157308 */ /* 0x000e220000001000 */
[----:B------:R-:W-:Y:S01]  /*dbd0*/  FMUL R108, R36, R156 ;  /* 0x0000009c246c7220 */ /* 0x000fe20000400000 */
[----:B------:R-:W-:Y:S01]  /*dbe0*/  VIADD R35, R30, 0xc0cafb0d ;  /* 0xc0cafb0d1e237836 */ /* 0x000fe20000000000 */
[----:B------:R-:W-:-:S05]  /*dbf0*/  IADD3 R20, R31, -0x3f3504f3, RZ ;  /* 0xc0cafb0d1f147810 */ /* 0x000fca0007ffe0ff */
[----:B------:R-:W2:Y:S01]  /*dc00*/  MUFU.RCP R156, R40 ;  /* 0x00000028009c7308 */ /* 0x000ea20000001000 */
[----:B------:R-:W-:Y:S01]  /*dc10*/  @P1 FMUL R115, R115, 0.25 ;  /* 0x3e80000073731820 */ /* 0x000fe20000400000 */
[----:B------:R-:W-:Y:S01]  /*dc20*/  IADD3 R32, R29, -0x3f3504f3, RZ ;  /* 0xc0cafb0d1d207810 */ /* 0x000fe20007ffe0ff */
[----:B------:R-:W-:Y:S01]  /*dc30*/  @P1 FMUL R15, R15, 0.25 ;  /* 0x3e8000000f0f1820 */ /* 0x000fe20000400000 */
[----:B------:R-:W-:Y:S01]  /*dc40*/  LOP3.LUT R20, R20, 0xff800000, RZ, 0xc0, !PT ;  /* 0xff80000014147812 */ /* 0x000fe200078ec0ff */
[----:B------:R-:W-:Y:S01]  /*dc50*/  @P1 FMUL R11, R11, 0.25 ;  /* 0x3e8000000b0b1820 */ /* 0x000fe20000400000 */
[----:B------:R-:W-:Y:S01]  /*dc60*/  LOP3.LUT R35, R35, 0xff800000, RZ, 0xc0, !PT ;  /* 0xff80000023237812 */ /* 0x000fe200078ec0ff */
[----:B------:R-:W-:Y:S01]  /*dc70*/  @P1 FMUL R9, R9, 0.25 ;  /* 0x3e80000009091820 */ /* 0x000fe20000400000 */
[----:B------:R-:W-:Y:S01]  /*dc80*/  @P1 FMUL R6, R6, 0.25 ;  /* 0x3e80000006061820 */ /* 0x000fe20000400000 */
[----:B------:R-:W-:Y:S01]  /*dc90*/  @P1 FMUL R195, R195, 0.25 ;  /* 0x3e800000c3c31820 */ /* 0x000fe20000400000 */
[----:B------:R-:W-:Y:S01]  /*dca0*/  @P2 FMUL R80, R80, 0.25 ;  /* 0x3e80000050502820 */ /* 0x000fe20000400000 */
[----:B------:R-:W-:Y:S01]  /*dcb0*/  @P2 FMUL R84, R84, 0.25 ;  /* 0x3e80000054542820 */ /* 0x000fe20000400000 */
[----:B------:R-:W-:Y:S01]  /*dcc0*/  @P2 FMUL R89, R89, 0.25 ;  /* 0x3e80000059592820 */ /* 0x000fe20000400000 */
[----:B------:R-:W-:Y:S01]  /*dcd0*/  @P2 FMUL R93, R93, 0.25 ;  /* 0x3e8000005d5d2820 */ /* 0x000fe20000400000 */
[----:B------:R-:W-:Y:S01]  /*dce0*/  @!P3 FMUL R115, R115, 16777216 ;  /* 0x4b8000007373b820 */ /* 0x000fe20000400000 */
[----:B------:R-:W-:Y:S01]  /*dcf0*/  LOP3.LUT R32, R32, 0xff800000, RZ, 0xc0, !PT ;  /* 0xff80000020207812 */ /* 0x000fe200078ec0ff */
[----:B------:R-:W-:Y:S01]  /*dd00*/  @!P3 FMUL R15, R15, 16777216 ;  /* 0x4b8000000f0fb820 */ /* 0x000fe20000400000 */
[----:B------:R-:W-:Y:S01]  /*dd10*/  I2FP.F32.S32 R34, R20 ;  /* 0x0000001400227245 */ /* 0x000fe20000201400 */
[----:B------:R-:W-:Y:S01]  /*dd20*/  FMUL R48, R128, R135 ;  /* 0x0000008780307220 */ /* 0x000fe20000400000 */
[----:B------:R-:W-:Y:S01]  /*dd30*/  I2FP.F32.S32 R3, R35 ;  /* 0x0000002300037245 */ /* 0x000fe20000201400 */
[----:B------:R-:W-:Y:S01]  /*dd40*/  @P1 FMUL R119, R119, 0.25 ;  /* 0x3e80000077771820 */ /* 0x000fe20000400000 */
[----:B------:R-:W-:Y:S01]  /*dd50*/  @P1 FMUL R13, R13, 0.25 ;  /* 0x3e8000000d0d1820 */ /* 0x000fe20000400000 */
[----:B------:R-:W-:Y:S01]  /*dd60*/  @!P3 FMUL R11, R11, 16777216 ;  /* 0x4b8000000b0bb820 */ /* 0x000fe20000400000 */
[----:B------:R-:W-:Y:S01]  /*dd70*/  @!P3 FMUL R9, R9, 16777216 ;  /* 0x4b8000000909b820 */ /* 0x000fe20000400000 */
[----:B------:R-:W-:Y:S01]  /*dd80*/  @!P3 FMUL R6, R6, 16777216 ;  /* 0x4b8000000606b820 */ /* 0x000fe20000400000 */
[----:B------:R-:W-:Y:S01]  /*dd90*/  FMUL R47, R128, R131 ;  /* 0x00000083802f7220 */ /* 0x000fe20000400000 */
[----:B------:R-:W-:Y:S01]  /*dda0*/  FMUL R135, R36, R27 ;  /* 0x0000001b24877220 */ /* 0x000fe20000400000 */
[----:B------:R-:W-:Y:S01]  /*ddb0*/  @P1 FMUL R114, R114, 0.25 ;  /* 0x3e80000072721820 */ /* 0x000fe20000400000 */
[----:B------:R-:W-:Y:S01]  /*ddc0*/  @P1 FMUL R14, R14, 0.25 ;  /* 0x3e8000000e0e1820 */ /* 0x000fe20000400000 */
[----:B------:R-:W-:Y:S01]  /*ddd0*/  @P1 FMUL R12, R12, 0.25 ;  /* 0x3e8000000c0c1820 */ /* 0x000fe20000400000 */
[----:B------:R-:W-:Y:S01]  /*dde0*/  @P1 FMUL R86, R86, 0.25 ;  /* 0x3e80000056561820 */ /* 0x000fe20000400000 */
[----:B------:R-:W-:Y:S01]  /*ddf0*/  @P1 FMUL R90, R90, 0.25 ;  /* 0x3e8000005a5a1820 */ /* 0x000fe20000400000 */
[----:B------:R-:W-:Y:S01]  /*de00*/  @!P3 FMUL R195, R195, 16777216 ;  /* 0x4b800000c3c3b820 */ /* 0x000fe20000400000 */
[----:B------:R-:W-:Y:S01]  /*de10*/  @!P4 FMUL R80, R80, 16777216 ;  /* 0x4b8000005050c820 */ /* 0x000fe20000400000 */
[----:B------:R-:W-:Y:S01]  /*de20*/  @!P4 FMUL R84, R84, 16777216 ;  /* 0x4b8000005454c820 */ /* 0x000fe20000400000 */
[----:B------:R-:W-:Y:S01]  /*de30*/  @!P4 FMUL R89, R89, 16777216 ;  /* 0x4b8000005959c820 */ /* 0x000fe20000400000 */
[----:B------:R-:W-:Y:S01]  /*de40*/  @!P4 FMUL R93, R93, 16777216 ;  /* 0x4b8000005d5dc820 */ /* 0x000fe20000400000 */
[----:B------:R-:W-:Y:S01]  /*de50*/  FMUL R131, R36, R136 ;  /* 0x0000008824837220 */ /* 0x000fe20000400000 */
        /* <DEDUP_REMOVED lines=18> */
[----:B0-----:R-:W-:Y:S01]  /*df80*/  FMUL R27, R21, R115 ;  /* 0x00000073151b7220 */ /* 0x001fe20000400000 */
[----:B------:R-:W-:Y:S01]  /*df90*/  @P2 FMUL R7, R7, 0.25 ;  /* 0x3e80000007072820 */ /* 0x000fe20000400000 */
[----:B------:R-:W-:Y:S01]  /*dfa0*/  @P2 FMUL R76, R76, 0.25 ;  /* 0x3e8000004c4c2820 */ /* 0x000fe20000400000 */
[----:B------:R-:W-:Y:S01]  /*dfb0*/  FSEL R202, RZ, -23, P5 ;  /* 0xc1b80000ffca7808 */ /* 0x000fe20002800000 */
[----:B------:R-:W-:Y:S01]  /*dfc0*/  FMUL R42, R128, R146 ;  /* 0x00000092802a7220 */ /* 0x000fe20000400000 */
[----:B------:R-:W-:Y:S01]  /*dfd0*/  I2FP.F32.S32 R37, R32 ;  /* 0x0000002000257245 */ /* 0x000fe20000201400 */
[----:B------:R-:W-:Y:S01]  /*dfe0*/  FMUL R136, R36, R141 ;  /* 0x0000008d24887220 */ /* 0x000fe20000400000 */
[----:B------:R-:W-:Y:S01]  /*dff0*/  @P1 FMUL R102, R102, 0.25 ;  /* 0x3e80000066661820 */ /* 0x000fe20000400000 */
[----:B------:R-:W-:Y:S01]  /*e000*/  @P2 FMUL R97, R97, 0.25 ;  /* 0x3e80000061612820 */ /* 0x000fe20000400000 */
[----:B------:R-:W-:Y:S01]  /*e010*/  @P2 FMUL R101, R101, 0.25 ;  /* 0x3e80000065652820 */ /* 0x000fe20000400000 */
[----:B------:R-:W-:Y:S01]  /*e020*/  FMUL R115, R21, R15 ;  /* 0x0000000f15737220 */ /* 0x000fe20000400000 */
[----:B------:R-:W-:Y:S01]  /*e030*/  @P2 FMUL R10, R10, 0.25 ;  /* 0x3e8000000a0a2820 */ /* 0x000fe20000400000 */
[----:B------:R-:W-:Y:S01]  /*e040*/  @P2 FMUL R77, R77, 0.25 ;  /* 0x3e8000004d4d2820 */ /* 0x000fe20000400000 */
[----:B------:R-:W-:Y:S01]  /*e050*/  @P2 FMUL R81, R81, 0.25 ;  /* 0x3e80000051512820 */ /* 0x000fe20000400000 */
[----:B------:R-:W-:Y:S01]  /*e060*/  @P2 FMUL R85, R85, 0.25 ;  /* 0x3e80000055552820 */ /* 0x000fe20000400000 */
[----:B------:R-:W-:Y:S01]  /*e070*/  FFMA.FTZ R205, R34, 1.1920928955078125e-07, R205 ;  /* 0x3400000022cd7823 */ /* 0x000fe200000100cd */
[----:B------:R-:W-:Y:S01]  /*e080*/  FFMA.FTZ R204, R3, 1.1920928955078125e-07, R204 ;  /* 0x3400000003cc7823 */ /* 0x000fe200000100cc */
[C---:B------:R-:W-:Y:S01]  /*e090*/  FMUL R121, R128.reuse, R123 ;  /* 0x0000007b80797220 */ /* 0x040fe20000400000 */
[----:B------:R-:W-:Y:S01]  /*e0a0*/  @!P3 FMUL R119, R119, 16777216 ;  /* 0x4b8000007777b820 */ /* 0x000fe20000400000 */
[----:B------:R-:W-:Y:S01]  /*e0b0*/  @!P3 FMUL R13, R13, 16777216 ;  /* 0x4b8000000d0db820 */ /* 0x000fe20000400000 */
[C---:B------:R-:W-:Y:S01]  /*e0c0*/  FMUL R15, R21.reuse, R11 ;  /* 0x0000000b150f7220 */ /* 0x040fe20000400000 */
[C---:B------:R-:W-:Y:S01]  /*e0d0*/  FMUL R146, R21.reuse, R9 ;  /* 0x0000000915927220 */ /* 0x040fe20000400000 */
[----:B------:R-:W-:Y:S01]  /*e0e0*/  FMUL R141, R21, R6 ;  /* 0x00000006158d7220 */ /* 0x000fe20000400000 */
        /* <DEDUP_REMOVED lines=26> */
[----:B------:R-:W-:Y:S01]  /*e290*/  @!P3 FMUL R114, R114, 16777216 ;  /* 0x4b8000007272b820 */ /* 0x000fe20000400000 */
[----:B------:R-:W-:Y:S01]  /*e2a0*/  @!P3 FMUL R14, R14, 16777216 ;  /* 0x4b8000000e0eb820 */ /* 0x000fe20000400000 */
[----:B------:R-:W-:Y:S01]  /*e2b0*/  @!P3 FMUL R12, R12, 16777216 ;  /* 0x4b8000000c0cb820 */ /* 0x000fe20000400000 */
[----:B------:R-:W-:Y:S01]  /*e2c0*/  @!P3 FMUL R86, R86, 16777216 ;  /* 0x4b8000005656b820 */ /* 0x000fe20000400000 */
[----:B------:R-:W-:Y:S01]  /*e2d0*/  @!P3 FMUL R90, R90, 16777216 ;  /* 0x4b8000005a5ab820 */ /* 0x000fe20000400000 */
[C---:B--2---:R-:W-:Y:S01]  /*e2e0*/  FMUL R9, R156.reuse, R89 ;  /* 0x000000599c097220 */ /* 0x044fe20000400000 */
[C---:B------:R-:W-:Y:S01]  /*e2f0*/  FMUL R40, R156.reuse, R93 ;  /* 0x0000005d9c287220 */ /* 0x040fe20000400000 */
[C---:B------:R-:W-:Y:S01]  /*e300*/  FMUL R6, R156.reuse, R80 ;  /* 0x000000509c067220 */ /* 0x040fe20000400000 */
[----:B------:R-:W-:Y:S01]  /*e310*/  FMUL R11, R156, R84 ;  /* 0x000000549c0b7220 */ /* 0x000fe20000400000 */
[----:B------:R-:W-:Y:S01]  /*e320*/  FMUL R128, R128, R23 ;  /* 0x0000001780807220 */ /* 0x000fe20000400000 */
        /* <DEDUP_REMOVED lines=18> */
[----:B------:R-:W-:Y:S01]  /*e450*/  FMUL R118, R21, R195 ;  /* 0x000000c315767220 */ /* 0x000fe20000400000 */
[----:B------:R-:W-:Y:S01]  /*e460*/  @!P4 FMUL R7, R7, 16777216 ;  /* 0x4b8000000707c820 */ /* 0x000fe20000400000 */
[----:B------:R-:W-:Y:S01]  /*e470*/  @!P4 FMUL R76, R76, 16777216 ;  /* 0x4b8000004c4cc820 */ /* 0x000fe20000400000 */
[C---:B------:R-:W-:Y:S01]  /*e480*/  FMUL R23, R36.reuse, R144 ;  /* 0x0000009024177220 */ /* 0x040fe20000400000 */
        /* <DEDUP_REMOVED lines=8> */
[----:B------:R-:W0:Y:S01]  /*e510*/  LDC R195, c[0x0][0x278] ;  /* 0x00009e00ffc37b82 */ /* 0x000e220000000800 */
[----:B------:R-:W-:Y:S01]  /*e520*/  FFMA.FTZ R202, R37, 1.1920928955078125e-07, R202 ;  /* 0x3400000025ca7823 */ /* 0x000fe200000100ca */
        /* <DEDUP_REMOVED lines=49> */
[----:B------:R-:W-:Y:S01]  /*e840*/  F2FP.F16.F32.PACK_AB R9, R9, R40 ;  /* 0x000000280909723e */ /* 0x000fe200000000ff */
[----:B------:R-:W-:Y:S01]  /*e850*/  FMUL R7, R156, R7 ;  /* 0x000000079c077220 */ /* 0x000fe20000400000 */
[----:B------:R-:W-:Y:S01]  /*e860*/  F2FP.F16.F32.PACK_AB R6, R6, R11 ;  /* 0x0000000b0606723e */ /* 0x000fe200000000ff */
[C---:B------:R-:W-:Y:S01]  /*e870*/  FMUL R76, R156.reuse, R76 ;  /* 0x0000004c9c4c7220 */ /* 0x040fe20000400000 */
[C---:B------:R-:W-:Y:S01]  /*e880*/  FMUL R8, R156.reuse, R97 ;  /* 0x000000619c087220 */ /* 0x040fe20000400000 */
[C---:B------:R-:W-:Y:S01]  /*e890*/  FMUL R101, R156.reuse, R101 ;  /* 0x000000659c657220 */ /* 0x040fe20000400000 */
[----:B------:R-:W-:Y:S01]  /*e8a0*/  FMUL R21, R21, R102 ;  /* 0x0000006615157220 */ /* 0x000fe20000400000 */
[C---:B------:R-:W-:Y:S01]  /*e8b0*/  FMUL R81, R156.reuse, R81 ;  /* 0x000000519c517220 */ /* 0x040fe20000400000 */
[C---:B------:R-:W-:Y:S01]  /*e8c0*/  FMUL R44, R156.reuse, R85 ;  /* 0x000000559c2c7220 */ /* 0x040fe20000400000 */
[C---:B------:R-:W-:Y:S01]  /*e8d0*/  FMUL R11, R156.reuse, R10 ;  /* 0x0000000a9c0b7220 */ /* 0x040fe20000400000 */
[----:B------:R-:W-:Y:S01]  /*e8e0*/  FMUL R40, R156, R77 ;  /* 0x0000004d9c287220 */ /* 0x000fe20000400000 */
[----:B------:R-:W-:Y:S01]  /*e8f0*/  @P2 FMUL R69, R69, 0.25 ;  /* 0x3e80000045452820 */ /* 0x000fe20000400000 */
[----:B------:R-:W-:Y:S01]  /*e900*/  F2FP.F16.F32.PACK_AB R7, R7, R76 ;  /* 0x0000004c0707723e */ /* 0x000fe200000000ff */
[----:B------:R-:W-:Y:S01]  /*e910*/  @P2 FMUL R96, R96, 0.25 ;  /* 0x3e80000060602820 */ /* 0x000fe20000400000 */
[----:B------:R-:W-:Y:S01]  /*e920*/  F2FP.F16.F32.PACK_AB R8, R8, R101 ;  /* 0x000000650808723e */ /* 0x000fe200000000ff */
[----:B------:R-:W-:Y:S01]  /*e930*/  @!P4 FMUL R69, R69, 16777216 ;  /* 0x4b8000004545c820 */ /* 0x000fe20000400000 */
[----:B------:R-:W-:Y:S01]  /*e940*/  F2FP.F16.F32.PACK_AB R12, R12, R21 ;  /* 0x000000150c0c723e */ /* 0x000fe200000000ff */
[----:B------:R-:W-:Y:S01]  /*e950*/  @P2 FMUL R100, R100, 0.25 ;  /* 0x3e80000064642820 */ /* 0x000fe20000400000 */
[----:B------:R-:W-:Y:S01]  /*e960*/  F2FP.F16.F32.PACK_AB R10, R81, R44 ;  /* 0x0000002c510a723e */ /* 0x000fe200000000ff */
[----:B------:R-:W-:Y:S01]  /*e970*/  @P2 FMUL R88, R88, 0.25 ;  /* 0x3e80000058582820 */ /* 0x000fe20000400000 */
[----:B------:R-:W-:Y:S01]  /*e980*/  F2FP.F16.F32.PACK_AB R11, R11, R40 ;  /* 0x000000280b0b723e */ /* 0x000fe200000000ff */
[----:B------:R-:W-:Y:S01]  /*e990*/  @P2 FMUL R92, R92, 0.25 ;  /* 0x3e8000005c5c2820 */ /* 0x000fe20000400000 */
[----:B------:R-:W-:Y:S01]  /*e9a0*/  LOP3.LUT R76, R22, R201, RZ, 0x3c, !PT ;  /* 0x000000c9164c7212 */ /* 0x000fe200078e3cff */
[----:B------:R-:W-:Y:S01]  /*e9b0*/  @P2 FMUL R19, R19, 0.25 ;  /* 0x3e80000013132820 */ /* 0x000fe20000400000 */
[----:B------:R-:W-:Y:S01]  /*e9c0*/  IADD3 R21, R31, -R20, RZ ;  /* 0x800000141f157210 */ /* 0x000fe20007ffe0ff */
[----:B------:R-:W-:Y:S01]  /*e9d0*/  FMUL R154, R156, R69 ;  /* 0x000000459c9a7220 */ /* 0x000fe20000400000 */
[----:B------:R-:W-:Y:S01]  /*e9e0*/  F2FP.F16.F32.PACK_AB R13, R13, R94 ;  /* 0x0000005e0d0d723e */ /* 0x000fe200000000ff */
[----:B------:R2:W-:Y:S01]  /*e9f0*/  STS.128 [R76+UR6+0x200], R8 ;  /* 0x000200084c007988 */ /* 0x0005e20008000c06 */
[----:B------:R-:W-:-:S02]  /*ea00*/  IMAD.MOV.U32 R94, RZ, RZ, 0x3dc6b27f ;  /* 0x3dc6b27fff5e7424 */ /* 0x000fc400078e00ff */
[----:B------:R-:W-:Y:S01]  /*ea10*/  FADD R69, R21, -1 ;  /* 0xbf80000015457421 */ /* 0x000fe20000000000 */
[----:B------:R-:W-:Y:S01]  /*ea20*/  @!P4 FMUL R96, R96, 16777216 ;  /* 0x4b8000006060c820 */ /* 0x000fe20000400000 */
        /* <DEDUP_REMOVED lines=12> */
[----:B--2---:R-:W-:Y:S01]  /*eaf0*/  SHF.R.U32.HI R10, RZ, 0x5, R2 ;  /* 0x00000005ff0a7819 */ /* 0x004fe20000011602 */
[----:B------:R-:W-:Y:S01]  /*eb00*/  @P2 FMUL R117, R117, 0.25 ;  /* 0x3e80000075752820 */ /* 0x000fe20000400000 */
[----:B------:R-:W-:Y:S01]  /*eb10*/  @P2 FMUL R116, R116, 0.25 ;  /* 0x3e80000074742820 */ /* 0x000fe20000400000 */
[----:B------:R-:W-:Y:S01]  /*eb20*/  FFMA.FTZ R2, R69, R94, -0.16845393180847167969 ;  /* 0xbe2c7f3045027423 */ /* 0x000fe2000001005e */
[----:B------:R-:W-:Y:S01]  /*eb30*/  SGXT.U32 R10, R10, 0x2 ;  /* 0x000000020a0a781a */ /* 0x000fe20000000000 */
[----:B------:R-:W-:Y:S01]  /*eb40*/  @P2 FMUL R68, R68, 0.25 ;  /* 0x3e80000044442820 */ /* 0x000fe20000400000 */
        /* <DEDUP_REMOVED lines=18> */
[----:B------:R-:W-:Y:S01]  /*ec70*/  FFMA.FTZ R8, R69, R2, 0.1716887056827545166 ;  /* 0x3e2fcf2a45087423 */ /* 0x000fe20000010002 */
[----:B------:R-:W-:Y:S01]  /*ec80*/  @!P4 FMUL R68, R68, 16777216 ;  /* 0x4b8000004444c820 */ /* 0x000fe20000400000 */
[----:B0-----:R-:W-:Y:S01]  /*ec90*/  IMAD R2, R10, R195, RZ ;  /* 0x000000c30a027224 */ /* 0x001fe200078e02ff */
[----:B------:R-:W-:Y:S01]  /*eca0*/  F2FP.F16.F32.PACK_AB R4, R4, R5 ;  /* 0x000000050404723e */ /* 0x000fe200000000ff */
[----:B------:R-:W-:Y:S01]  /*ecb0*/  FMUL R5, R156, R88 ;  /* 0x000000589c057220 */ /* 0x000fe20000400000 */
[----:B------:R-:W-:Y:S01]  /*ecc0*/  F2FP.F16.F32.PACK_AB R14, R14, R37 ;  /* 0x000000250e0e723e */ /* 0x000fe200000000ff */
[C---:B------:R-:W-:Y:S01]  /*ecd0*/  FMUL R92, R156.reuse, R92 ;  /* 0x0000005c9c5c7220 */ /* 0x040fe20000400000 */
[----:B------:R-:W-:Y:S01]  /*ece0*/  F2FP.F16.F32.PACK_AB R15, R15, R36 ;  /* 0x000000240f0f723e */ /* 0x000fe200000000ff */
        /* <DEDUP_REMOVED lines=15> */
[C---:B------:R-:W-:Y:S01]  /*ede0*/  LEA R68, R195.reuse, R2, 0x2 ;  /* 0x00000002c3447211 */ /* 0x040fe200078e10ff */
[----:B-----5:R-:W0:Y:S01]  /*edf0*/  S2R R209, SR_CTAID.X ;  /* 0x0000000000d17919 */ /* 0x020e220000002500 */
[----:B------:R-:W-:Y:S01]  /*ee00*/  IADD3 R35, R30, -R35, RZ ;  /* 0x800000231e237210 */ /* 0x000fe20007ffe0ff */
[----:B------:R-:W2:Y:S02]  /*ee10*/  LDC.64 R198, c[0x0][0x228] ;  /* 0x00008a00ffc67b82 */ /* 0x000ea40000000a00 */
[----:B------:R-:W-:Y:S01]  /*ee20*/  IMAD R80, R195, 0x4, R68 ;  /* 0x00000004c3507824 */ /* 0x000fe200078e0244 */
[----:B------:R-:W-:-:S04]  /*ee30*/  F2FP.F16.F32.PACK_AB R17, R91, R86 ;  /* 0x000000565b11723e */ /* 0x000fc800000000ff */
[----:B------:R-:W-:-:S05]  /*ee40*/  LEA R84, R195, R80, 0x2 ;  /* 0x00000050c3547211 */ /* 0x000fca00078e10ff */
[----:B------:R-:W-:Y:S01]  /*ee50*/  IMAD R86, R195, 0x4, R84 ;  /* 0x00000004c3567824 */ /* 0x000fe200078e0254 */
[----:B------:R-:W-:-:S04]  /*ee60*/  F2FP.F16.F32.PACK_AB R16, R99, R90 ;  /* 0x0000005a6310723e */ /* 0x000fc800000000ff */
[----:B------:R-:W-:Y:S02]  /*ee70*/  LEA R88, R195, R86, 0x2 ;  /* 0x00000056c3587211 */ /* 0x000fe400078e10ff */
[----:B------:R-:W-:-:S03]  /*ee80*/  F2FP.F16.F32.PACK_AB R5, R5, R92 ;  /* 0x0000005c0505723e */ /* 0x000fc600000000ff */
[----:B------:R-:W-:-:S04]  /*ee90*/  IMAD R90, R195, 0x4, R88 ;  /* 0x00000004c35a7824 */ /* 0x000fc800078e0258 */
[----:B------:R-:W-:-:S04]  /*eea0*/  IMAD R92, R195, 0x4, R90 ;  /* 0x00000004c35c7824 */ /* 0x000fc800078e025a */
[----:B------:R-:W-:Y:S01]  /*eeb0*/  IMAD R98, R195, 0x4, R92 ;  /* 0x00000004c3627824 */ /* 0x000fe200078e025c */
[----:B------:R-:W-:Y:S02]  /*eec0*/  IADD3 R33, R28, -R33, RZ ;  /* 0x800000211c217210 */ /* 0x000fe40007ffe0ff */
[----:B------:R-:W-:Y:S01]  /*eed0*/  IADD3 R32, R29, -R32, RZ ;  /* 0x800000201d207210 */ /* 0x000fe20007ffe0ff */
[----:B------:R-:W-:Y:S01]  /*eee0*/  IMAD R96, R195, 0x4, R98 ;  /* 0x00000004c3607824 */ /* 0x000fe200078e0262 */
[----:B------:R3:W-:Y:S01]  /*eef0*/  STS.128 [R76+UR6], R4 ;  /* 0x000000044c007988 */ /* 0x0007e20008000c06 */
[----:B------:R-:W-:Y:S01]  /*ef00*/  FADD R35, R35, -1 ;  /* 0xbf80000023237421 */ /* 0x000fe20000000000 */
[----:B------:R-:W-:Y:S01]  /*ef10*/  FADD R33, R33, -1 ;  /* 0xbf80000021217421 */ /* 0x000fe20000000000 */
[----:B------:R-:W-:Y:S01]  /*ef20*/  FADD R32, R32, -1 ;  /* 0xbf80000020207421 */ /* 0x000fe20000000000 */
[----:B------:R-:W-:Y:S02]  /*ef30*/  LEA R100, R195, R96, 0x2 ;  /* 0x00000060c3647211 */ /* 0x000fe400078e10ff */
[----:B---3--:R-:W-:-:S02]  /*ef40*/  F2FP.F16.F32.PACK_AB R4, R133, R144 ;  /* 0x000000908504723e */ /* 0x008fc400000000ff */
[----:B------:R-:W-:Y:S02]  /*ef50*/  F2FP.F16.F32.PACK_AB R5, R135, R138 ;  /* 0x0000008a8705723e */ /* 0x000fe400000000ff */
[----:B------:R-:W-:Y:S02]  /*ef60*/  F2FP.F16.F32.PACK_AB R6, R129, R136 ;  /* 0x000000888106723e */ /* 0x000fe400000000ff */
[----:B------:R-:W-:-:S05]  /*ef70*/  F2FP.F16.F32.PACK_AB R7, R127, R132 ;  /* 0x000000847f07723e */ /* 0x000fca00000000ff */
[----:B------:R3:W-:Y:S01]  /*ef80*/  STS.128 [R76+UR6+0x300], R4 ;  /* 0x000300044c007988 */ /* 0x0007e20008000c06 */
[----:B------:R-:W-:Y:S01]  /*ef90*/  FFMA.FTZ R8, R69, R8, -0.17900948226451873779 ;  /* 0xbe374e4345087423 */ /* 0x000fe20000010008 */
[-C--:B---3--:R-:W-:Y:S01]  /*efa0*/  FFMA.FTZ R4, R35, R94.reuse, -0.16845393180847167969 ;  /* 0xbe2c7f3023047423 */ /* 0x088fe2000001005e */
[-C--:B------:R-:W-:Y:S01]  /*efb0*/  FFMA.FTZ R6, R33, R94.reuse, -0.16845393180847167969 ;  /* 0xbe2c7f3021067423 */ /* 0x080fe2000001005e */
[----:B------:R-:W-:Y:S01]  /*efc0*/  FFMA.FTZ R5, R32, R94, -0.16845393180847167969 ;  /* 0xbe2c7f3020057423 */ /* 0x000fe2000001005e */
[----:B------:R-:W-:-:S05]  /*efd0*/  IMAD R94, R195, 0x4, R100 ;  /* 0x00000004c35e7824 */ /* 0x000fca00078e0264 */
[----:B------:R-:W-:Y:S01]  /*efe0*/  LEA R116, R195, R94, 0x2 ;  /* 0x0000005ec3747211 */ /* 0x000fe200078e10ff */
[----:B------:R-:W-:-:S04]  /*eff0*/  FFMA.FTZ R10, R69, R8, 0.20512372255325317383 ;  /* 0x3e520bf4450a7423 */ /* 0x000fc80000010008 */
[----:B------:R-:W-:Y:S01]  /*f000*/  IMAD R102, R195, 0x4, R116 ;  /* 0x00000004c3667824 */ /* 0x000fe200078e0274 */
[----:B------:R-:W-:-:S04]  /*f010*/  F2FP.F16.F32.PACK_AB R8, R123, R128 ;  /* 0x000000807b08723e */ /* 0x000fc800000000ff */
[----:B------:R-:W-:Y:S02]  /*f020*/  LEA R128, R195, R102, 0x2 ;  /* 0x00000066c3807211 */ /* 0x000fe400078e10ff */
[----:B------:R-:W-:-:S03]  /*f030*/  F2FP.F16.F32.PACK_AB R20, R139, R124 ;  /* 0x0000007c8b14723e */ /* 0x000fc600000000ff */
[----:B------:R-:W-:Y:S01]  /*f040*/  IMAD R124, R195, 0x4, R128 ;  /* 0x00000004c37c7824 */ /* 0x000fe200078e0280 */
[----:B------:R3:W-:Y:S01]  /*f050*/  STS.128 [R76+UR6+0x80], R12 ;  /* 0x0000800c4c007988 */ /* 0x0007e20008000c06 */
[----:B------:R-:W-:Y:S01]  /*f060*/  F2FP.F16.F32.PACK_AB R23, R23, R134 ;  /* 0x000000861717723e */ /* 0x000fe200000000ff */
[----:B------:R-:W-:Y:S01]  /*f070*/  FFMA.FTZ R4, R35, R4, 0.1716887056827545166 ;  /* 0x3e2fcf2a23047423 */ /* 0x000fe20000010004 */
[----:B---3--:R-:W-:Y:S02]  /*f080*/  F2FP.F16.F32.PACK_AB R12, R121, R126 ;  /* 0x0000007e790c723e */ /* 0x008fe400000000ff */
[----:B------:R-:W-:-:S05]  /*f090*/  LEA R126, R195, R124, 0x2 ;  /* 0x0000007cc37e7211 */ /* 0x000fca00078e10ff */
[----:B------:R-:W-:Y:S02]  /*f0a0*/  IMAD R132, R195, 0x4, R126 ;  /* 0x00000004c3847824 */ /* 0x000fe400078e027e */
[----:B------:R-:W-:-:S03]  /*f0b0*/  FFMA.FTZ R5, R32, R5, 0.1716887056827545166 ;  /* 0x3e2fcf2a20057423 */ /* 0x000fc60000010005 */
[----:B------:R-:W-:Y:S01]  /*f0c0*/  LEA R134, R195, R132, 0x2 ;  /* 0x00000084c3867211 */ /* 0x000fe200078e10ff */
[----:B------:R-:W-:Y:S01]  /*f0d0*/  FFMA.FTZ R4, R35, R4, -0.17900948226451873779 ;  /* 0xbe374e4323047423 */ /* 0x000fe20000010004 */
[----:B------:R-:W-:-:S03]  /*f0e0*/  FFMA.FTZ R5, R32, R5, -0.17900948226451873779 ;  /* 0xbe374e4320057423 */ /* 0x000fc60000010005 */
[----:B------:R-:W-:Y:S02]  /*f0f0*/  IMAD R136, R195, 0x4, R134 ;  /* 0x00000004c3887824 */ /* 0x000fe400078e0286 */
[----:B------:R-:W-:Y:S01]  /*f100*/  FFMA.FTZ R6, R33, R6, 0.1716887056827545166 ;  /* 0x3e2fcf2a21067423 */ /* 0x000fe20000010006 */
[----:B------:R-:W-:Y:S01]  /*f110*/  FFMA.FTZ R4, R35, R4, 0.20512372255325317383 ;  /* 0x3e520bf423047423 */ /* 0x000fe20000010004 */
[----:B------:R-:W-:Y:S01]  /*f120*/  FFMA.FTZ R5, R32, R5, 0.20512372255325317383 ;  /* 0x3e520bf420057423 */ /* 0x000fe20000010005 */
[----:B------:R-:W-:Y:S01]  /*f130*/  LEA R138, R195, R136, 0x2 ;  /* 0x00000088c38a7211 */ /* 0x000fe200078e10ff */
[----:B------:R-:W-:Y:S01]  /*f140*/  FFMA.FTZ R6, R33, R6, -0.17900948226451873779 ;  /* 0xbe374e4321067423 */ /* 0x000fe20000010006 */
[----:B------:R-:W-:Y:S01]  /*f150*/  F2FP.F16.F32.PACK_AB R22, R131, R140 ;  /* 0x0000008c8316723e */ /* 0x000fe200000000ff */
[----:B------:R-:W-:Y:S01]  /*f160*/  FFMA.FTZ R4, R35, R4, -0.24046532809734344482 ;  /* 0xbe763c8b23047423 */ /* 0x000fe20000010004 */
[----:B------:R-:W-:Y:S01]  /*f170*/  FFMA.FTZ R10, R69, R10, -0.24046532809734344482 ;  /* 0xbe763c8b450a7423 */ /* 0x000fe2000001000a */
[----:B------:R-:W-:-:S02]  /*f180*/  IMAD R140, R195, 0x4, R138 ;  /* 0x00000004c38c7824 */ /* 0x000fc400078e028a */
[C---:B------:R-:W-:Y:S01]  /*f190*/  FFMA.FTZ R5, R32.reuse, R5, -0.24046532809734344482 ;  /* 0xbe763c8b20057423 */ /* 0x040fe20000010005 */
[----:B------:R-:W-:Y:S01]  /*f1a0*/  F2FP.F16.F32.PACK_AB R18, R141, R148 ;  /* 0x000000948d12723e */ /* 0x000fe200000000ff */
[----:B------:R-:W-:Y:S01]  /*f1b0*/  FFMA.FTZ R6, R33, R6, 0.20512372255325317383 ;  /* 0x3e520bf421067423 */ /* 0x000fe20000010006 */
[----:B------:R-:W-:Y:S01]  /*f1c0*/  F2FP.F16.F32.PACK_AB R19, R125, R146 ;  /* 0x000000927d13723e */ /* 0x000fe200000000ff */
[----:B------:R-:W-:Y:S01]  /*f1d0*/  FFMA.FTZ R4, R35, R4, 0.28857114911079406738 ;  /* 0x3e93bf9923047423 */ /* 0x000fe20000010004 */
[----:B------:R-:W-:Y:S01]  /*f1e0*/  FFMA.FTZ R14, R69, R10, 0.28857114911079406738 ;  /* 0x3e93bf99450e7423 */ /* 0x000fe2000001000a */
[C---:B------:R-:W-:Y:S01]  /*f1f0*/  FFMA.FTZ R5, R32.reuse, R5, 0.28857114911079406738 ;  /* 0x3e93bf9920057423 */ /* 0x040fe20000010005 */
[----:B------:R-:W-:Y:S01]  /*f200*/  LEA R144, R195, R140, 0x2 ;  /* 0x0000008cc3907211 */ /* 0x000fe200078e10ff */
[----:B------:R-:W-:Y:S01]  /*f210*/  FFMA.FTZ R6, R33, R6, -0.24046532809734344482 ;  /* 0xbe763c8b21067423 */ /* 0x000fe20000010006 */
[----:B------:R3:W-:Y:S01]  /*f220*/  STS.128 [R76+UR6+0x280], R16 ;  /* 0x000280104c007988 */ /* 0x0007e20008000c06 */
[----:B------:R-:W-:Y:S01]  /*f230*/  FFMA.FTZ R4, R35, R4, -0.36067417263984680176 ;  /* 0xbeb8aa4923047423 */ /* 0x000fe20000010004 */
[----:B------:R-:W-:Y:S01]  /*f240*/  FFMA.FTZ R5, R32, R5, -0.36067417263984680176 ;  /* 0xbeb8aa4920057423 */ /* 0x000fe20000010005 */
[----:B------:R-:W-:Y:S01]  /*f250*/  IMAD R148, R195, 0x4, R144 ;  /* 0x00000004c3947824 */ /* 0x000fe200078e0290 */
[----:B------:R-:W-:Y:S01]  /*f260*/  F2FP.F16.F32.PACK_AB R21, R137, R142 ;  /* 0x0000008e8915723e */ /* 0x000fe200000000ff */
[----:B------:R-:W-:Y:S01]  /*f270*/  FFMA.FTZ R6, R33, R6, 0.28857114911079406738 ;  /* 0x3e93bf9921067423 */ /* 0x000fe20000010006 */
[----:B------:R-:W-:Y:S01]  /*f280*/  F2FP.F16.F32.PACK_AB R9, R50, R51 ;  /* 0x000000333209723e */ /* 0x000fe200000000ff */
[----:B------:R-:W-:Y:S01]  /*f290*/  FFMA.FTZ R4, R35, R4, 0.48089820146560668945 ;  /* 0x3ef6384a23047423 */ /* 0x000fe20000010004 */
[----:B------:R-:W-:-:S02]  /*f2a0*/  F2FP.F16.F32.PACK_AB R13, R47, R48 ;  /* 0x000000302f0d723e */ /* 0x000fc400000000ff */
[----:B------:R-:W-:Y:S02]  /*f2b0*/  F2FP.F16.F32.PACK_AB R10, R45, R46 ;  /* 0x0000002e2d0a723e */ /* 0x000fe400000000ff */
[----:B------:R-:W-:Y:S02]  /*f2c0*/  F2FP.F16.F32.PACK_AB R11, R42, R43 ;  /* 0x0000002b2a0b723e */ /* 0x000fe400000000ff */
[----:B------:R-:W-:Y:S01]  /*f2d0*/  F2FP.F16.F32.PACK_AB R15, R34, R39 ;  /* 0x00000027220f723e */ /* 0x000fe200000000ff */
[----:B---3--:R-:W-:Y:S01]  /*f2e0*/  FFMA.FTZ R16, R69, R14, -0.36067417263984680176 ;  /* 0xbeb8aa4945107423 */ /* 0x008fe2000001000e */
[----:B------:R-:W-:Y:S01]  /*f2f0*/  F2FP.F16.F32.PACK_AB R14, R38, R41 ;  /* 0x00000029260e723e */ /* 0x000fe200000000ff */
[C---:B------:R-:W-:Y:S01]  /*f300*/  FFMA.FTZ R5, R32.reuse, R5, 0.48089820146560668945 ;  /* 0x3ef6384a20057423 */ /* 0x040fe20000010005 */
[----:B------:R-:W-:Y:S02]  /*f310*/  IMAD R146, R195, 0x4, R148 ;  /* 0x00000004c3927824 */ /* 0x000fe400078e0294 */
[----:B------:R-:W-:Y:S01]  /*f320*/  FFMA.FTZ R16, R69, R16, 0.48089820146560668945 ;  /* 0x3ef6384a45107423 */ /* 0x000fe20000010010 */
[----:B------:R-:W-:Y:S01]  /*f330*/  FFMA.FTZ R6, R33, R6, -0.36067417263984680176 ;  /* 0xbeb8aa4921067423 */ /* 0x000fe20000010006 */
[----:B------:R3:W-:Y:S01]  /*f340*/  STS.128 [R76+UR6+0x100], R20 ;  /* 0x000100144c007988 */ /* 0x0007e20008000c06 */
[----:B------:R-:W-:Y:S01]  /*f350*/  FFMA.FTZ R4, R35, R4, -0.72134751081466674805 ;  /* 0xbf38aa3b23047423 */ /* 0x000fe20000010004 */
[----:B------:R-:W-:Y:S01]  /*f360*/  ISETP.GE.U32.AND P2, PT, R31, 0x7f800000, PT ;  /* 0x7f8000001f00780c */ /* 0x000fe20003f46070 */
[----:B------:R-:W-:Y:S01]  /*f370*/  FFMA.FTZ R16, R69, R16, -0.72134751081466674805 ;  /* 0xbf38aa3b45107423 */ /* 0x000fe20000010010 */
[----:B------:R-:W-:Y:S01]  /*f380*/  STS.128 [R76+UR6+0x180], R8 ;  /* 0x000180084c007988 */ /* 0x000fe20008000c06 */
[----:B------:R-:W-:Y:S01]  /*f390*/  FFMA.FTZ R5, R32, R5, -0.72134751081466674805 ;  /* 0xbf38aa3b20057423 */ /* 0x000fe20000010005 */
[----:B------:R-:W-:-:S02]  /*f3a0*/  IMAD R152, R195, 0x4, R146 ;  /* 0x00000004c3987824 */ /* 0x000fc400078e0292 */
[----:B------:R-:W-:Y:S01]  /*f3b0*/  STS.128 [R76+UR6+0x380], R12 ;  /* 0x0003800c4c007988 */ /* 0x000fe20008000c06 */
[----:B------:R-:W-:Y:S01]  /*f3c0*/  FFMA.FTZ R6, R33, R6, 0.48089820146560668945 ;  /* 0x3ef6384a21067423 */ /* 0x000fe20000010006 */
[----:B------:R-:W-:Y:S01]  /*f3d0*/  BAR.SYNC.DEFER_BLOCKING 0x0 ;  /* 0x0000000000007b1d */ /* 0x000fe20000010000 */
[----:B------:R-:W-:Y:S01]  /*f3e0*/  FMUL R4, R35, R4 ;  /* 0x0000000423047220 */ /* 0x000fe20000400000 */
[----:B------:R-:W-:Y:S01]  /*f3f0*/  FMUL R16, R69, R16 ;  /* 0x0000001045107220 */ /* 0x000fe20000400000 */
[----:B------:R-:W-:Y:S01]  /*f400*/  FMUL R5, R32, R5 ;  /* 0x0000000520057220 */ /* 0x000fe20000400000 */
[----:B------:R-:W-:Y:S01]  /*f410*/  ISETP.GE.U32.AND P6, PT, R30, 0x7f800000, PT ;  /* 0x7f8000001e00780c */ /* 0x000fe20003fc6070 */
[----:B------:R-:W-:Y:S01]  /*f420*/  FFMA.FTZ R6, R33, R6, -0.72134751081466674805 ;  /* 0xbf38aa3b21067423 */ /* 0x000fe20000010006 */
[----:B------:R-:W-:Y:S02]  /*f430*/  ISETP.GE.U32.AND P1, PT, R28, 0x7f800000, PT ;  /* 0x7f8000001c00780c */ /* 0x000fe40003f26070 */
[----:B------:R-:W-:Y:S01]  /*f440*/  ISETP.GE.U32.AND P5, PT, R29, 0x7f800000, PT ;  /* 0x7f8000001d00780c */ /* 0x000fe20003fa6070 */
[----:B------:R-:W-:Y:S01]  /*f450*/  FMUL R4, R35, R4 ;  /* 0x0000000423047220 */ /* 0x000fe20000400000 */
[----:B------:R-:W-:Y:S01]  /*f460*/  LEA R142, R195, R152, 0x2 ;  /* 0x00000098c38e7211 */ /* 0x000fe200078e10ff */
[----:B------:R-:W-:Y:S01]  /*f470*/  FMUL R16, R69, R16 ;  /* 0x0000001045107220 */ /* 0x000fe20000400000 */
[----:B------:R-:W-:Y:S01]  /*f480*/  FMUL R5, R32, R5 ;  /* 0x0000000520057220 */ /* 0x000fe20000400000 */
[----:B------:R-:W-:Y:S01]  /*f490*/  FMUL R6, R33, R6 ;  /* 0x0000000621067220 */ /* 0x000fe20000400000 */
[----:B------:R-:W-:Y:S01]  /*f4a0*/  FFMA.FTZ R35, R35, 1.4426950216293334961, R4 ;  /* 0x3fb8aa3b23237823 */ /* 0x000fe20000010004 */
[----:B------:R-:W-:-:S02]  /*f4b0*/  IMAD R150, R195, 0x4, R142 ;  /* 0x00000004c3967824 */ /* 0x000fc400078e028e */
[----:B------:R-:W-:Y:S01]  /*f4c0*/  FFMA.FTZ R16, R69, 1.4426950216293334961, R16 ;  /* 0x3fb8aa3b45107823 */ /* 0x000fe20000010010 */
[----:B------:R-:W-:Y:S01]  /*f4d0*/  FFMA.FTZ R5, R32, 1.4426950216293334961, R5 ;  /* 0x3fb8aa3b20057823 */ /* 0x000fe20000010005 */
[----:B------:R-:W-:Y:S01]  /*f4e0*/  @P2 MOV R4, 0x7f800000 ;  /* 0x7f80000000042802 */ /* 0x000fe20000000f00 */
[----:B------:R-:W-:Y:S01]  /*f4f0*/  FMUL R6, R33, R6 ;  /* 0x0000000621067220 */ /* 0x000fe20000400000 */
[----:B------:R-:W-:Y:S01]  /*f500*/  F2FP.F16.F32.PACK_AB R32, R117, R154 ;  /* 0x0000009a7520723e */ /* 0x000fe200000000ff */
[----:B------:R-:W-:Y:S01]  /*f510*/  FADD R205, R205, R16 ;  /* 0x00000010cdcd7221 */ /* 0x000fe20000000000 */
[----:B------:R-:W-:Y:S01]  /*f520*/  FADD R202, R202, R5 ;  /* 0x00000005caca7221 */ /* 0x000fe20000000000 */
[----:B------:R-:W-:Y:S01]  /*f530*/  LEA R154, R195, R150, 0x2 ;  /* 0x00000096c39a7211 */ /* 0x000fe200078e10ff */
[----:B------:R-:W-:Y:S01]  /*f540*/  @P2 FFMA.FTZ R205, R31, R4, +INF ;  /* 0x7f8000001fcd2423 */ /* 0x000fe20000010004 */
[----:B------:R-:W-:Y:S01]  /*f550*/  @P6 MOV R5, 0x7f800000 ;  /* 0x7f80000000056802 */ /* 0x000fe20000000f00 */
[----:B------:R-:W-:Y:S01]  /*f560*/  FFMA.FTZ R6, R33, 1.4426950216293334961, R6 ;  /* 0x3fb8aa3b21067823 */ /* 0x000fe20000010006 */
[----:B------:R-:W-:Y:S01]  /*f570*/  @P1 MOV R7, 0x7f800000 ;  /* 0x7f80000000071802 */ /* 0x000fe20000000f00 */
[----:B------:R-:W-:Y:S01]  /*f580*/  @P5 IMAD.MOV.U32 R4, RZ, RZ, 0x7f800000 ;  /* 0x7f800000ff045424 */ /* 0x000fe200078e00ff */
[----:B------:R-:W-:Y:S01]  /*f590*/  LOP3.LUT R208, R0, 0x40, RZ, 0x3c, !PT ;  /* 0x0000004000d07812 */ /* 0x000fe200078e3cff */
[----:B------:R-:W-:Y:S01]  /*f5a0*/  FADD R204, R204, R35 ;  /* 0x00000023cccc7221 */ /* 0x000fe20000000000 */
[----:B------:R-:W-:Y:S01]  /*f5b0*/  F2FP.F16.F32.PACK_AB R33, R189, R130 ;  /* 0x00000082bd21723e */ /* 0x000fe200000000ff */
[----:B------:R-:W-:-:S02]  /*f5c0*/  IMAD R130, R195, 0x4, R154 ;  /* 0x00000004c3827824 */ /* 0x000fc400078e029a */
[----:B------:R-:W-:Y:S01]  /*f5d0*/  FADD R203, R203, R6 ;  /* 0x00000006cbcb7221 */ /* 0x000fe20000000000 */
[----:B------:R-:W-:Y:S01]  /*f5e0*/  FSETP.NEU.AND P4, PT, R31, RZ, PT ;  /* 0x000000ff1f00720b */ /* 0x000fe20003f8d000 */
[C---:B------:R-:W-:Y:S01]  /*f5f0*/  @P6 FFMA.FTZ R204, R30.reuse, R5, +INF ;  /* 0x7f8000001ecc6423 */ /* 0x040fe20000010005 */
[----:B------:R-:W-:Y:S01]  /*f600*/  FSETP.NEU.AND P3, PT, R30, RZ, PT ;  /* 0x000000ff1e00720b */ /* 0x000fe20003f6d000 */
[----:B------:R-:W-:Y:S01]  /*f610*/  @P1 FFMA.FTZ R203, R28, R7, +INF ;  /* 0x7f8000001ccb1423 */ /* 0x000fe20000010007 */
[----:B------:R-:W-:Y:S01]  /*f620*/  @P5 FFMA.FTZ R202, R29, R4, +INF ;  /* 0x7f8000001dca5423 */ /* 0x000fe20000010004 */
[----:B------:R-:W-:Y:S01]  /*f630*/  F2FP.F16.F32.PACK_AB R30, R44, R49 ;  /* 0x000000312c1e723e */ /* 0x000fe200000000ff */
[----:B------:R-:W-:Y:S01]  /*f640*/  LDS.128 R16, [R0+UR6+0x800] ;  /* 0x0008000600107984 */ /* 0x000fe20008000c00 */
[----:B------:R-:W-:Y:S02]  /*f650*/  F2FP.F16.F32.PACK_AB R34, R40, R185 ;  /* 0x000000b92822723e */ /* 0x000fe400000000ff */
[----:B------:R-:W-:Y:S01]  /*f660*/  F2FP.F16.F32.PACK_AB R31, R37, R196 ;  /* 0x000000c4251f723e */ /* 0x000fe200000000ff */
[----:B------:R-:W-:Y:S01]  /*f670*/  LDS.128 R48, [R0+UR6+0x400] ;  /* 0x0004000600307984 */ /* 0x000fe20008000c00 */
[----:B------:R-:W-:-:S02]  /*f680*/  F2FP.F16.F32.PACK_AB R35, R36, R197 ;  /* 0x000000c52423723e */ /* 0x000fc400000000ff */
[----:B------:R-:W-:Y:S01]  /*f690*/  FSETP.NEU.AND P2, PT, R28, RZ, PT ;  /* 0x000000ff1c00720b */ /* 0x000fe20003f4d000 */
[----:B------:R-:W4:Y:S01]  /*f6a0*/  LDS.128 R36, [R0+UR6] ;  /* 0x0000000600247984 */ /* 0x000f220008000c00 */
[----:B------:R-:W-:-:S03]  /*f6b0*/  F2FP.F16.F32.PACK_AB R28, R81, R156 ;  /* 0x0000009c511c723e */ /* 0x000fc600000000ff */
[----:B------:R-:W-:Y:S01]  /*f6c0*/  LDS.128 R8, [R0+UR6+0xc00] ;  /* 0x000c000600087984 */ /* 0x000fe20008000c00 */
[----:B------:R-:W-:-:S03]  /*f6d0*/  LEA R156, R195, R130, 0x2 ;  /* 0x00000082c39c7211 */ /* 0x000fc600078e10ff */
[----:B------:R-:W4:Y:S04]  /*f6e0*/  LDS.128 R40, [R208+UR6] ;  /* 0x00000006d0287984 */ /* 0x000f280008000c00 */
[----:B------:R-:W4:Y:S04]  /*f6f0*/  LDS.128 R44, [R208+UR6+0x400] ;  /* 0x00040006d02c7984 */ /* 0x000f280008000c00 */
[----:B------:R-:W4:Y:S04]  /*f700*/  LDS.128 R12, [R208+UR6+0x800] ;  /* 0x00080006d00c7984 */ /* 0x000f280008000c00 */
[----:B------:R-:W4:Y:S01]  /*f710*/  LDS.128 R4, [R208+UR6+0xc00] ;  /* 0x000c0006d0047984 */ /* 0x000f220008000c00 */
[----:B------:R-:W-:Y:S01]  /*f720*/  BAR.SYNC.DEFER_BLOCKING 0x0 ;  /* 0x0000000000007b1d */ /* 0x000fe20000010000 */
[----:B------:R-:W-:Y:S01]  /*f730*/  IMAD R158, R195, 0x4, R156 ;  /* 0x00000004c39e7824 */ /* 0x000fe200078e029c */
[----:B---3--:R-:W-:-:S04]  /*f740*/  F2FP.F16.F32.PACK_AB R21, R113, R120 ;  /* 0x000000787115723e */ /* 0x008fc800000000ff */
[----:B------:R-:W-:Y:S02]  /*f750*/  LEA R120, R195, R158, 0x2 ;  /* 0x0000009ec3787211 */ /* 0x000fe400078e10ff */
[----:B------:R-:W-:-:S03]  /*f760*/  F2FP.F16.F32.PACK_AB R22, R109, R114 ;  /* 0x000000726d16723e */ /* 0x000fc600000000ff */
[----:B------:R-:W-:Y:S01]  /*f770*/  IMAD R114, R195, 0x4, R120 ;  /* 0x00000004c3727824 */ /* 0x000fe200078e0278 */
[----:B------:R-:W-:Y:S02]  /*f780*/  FSETP.NEU.AND P1, PT, R29, RZ, PT ;  /* 0x000000ff1d00720b */ /* 0x000fe40003f2d000 */
[----:B------:R-:W-:Y:S02]  /*f790*/  F2FP.F16.F32.PACK_AB R29, R188, R77 ;  /* 0x0000004dbc1d723e */ /* 0x000fe400000000ff */
[----:B------:R-:W-:Y:S02]  /*f7a0*/  F2FP.F16.F32.PACK_AB R27, R27, R110 ;  /* 0x0000006e1b1b723e */ /* 0x000fe400000000ff */
[----:B------:R-:W-:Y:S01]  /*f7b0*/  LEA R110, R195, R114, 0x2 ;  /* 0x00000072c36e7211 */ /* 0x000fe200078e10ff */
[----:B------:R3:W-:Y:S01]  /*f7c0*/  STS.128 [R76+UR6], R28 ;  /* 0x0000001c4c007988 */ /* 0x0007e20008000c06 */
[----:B-1----:R-:W-:Y:S02]  /*f7d0*/  LOP3.LUT R237, R237, 0x1f, RZ, 0xc0, !PT ;  /* 0x0000001feded7812 */ /* 0x002fe400078ec0ff */
[----:B---3--:R-:W-:Y:S01]  /*f7e0*/  F2FP.F16.F32.PACK_AB R30, R104, R83 ;  /* 0x00000053681e723e */ /* 0x008fe200000000ff */
[----:B------:R-:W-:Y:S01]  /*f7f0*/  IMAD R104, R195, 0x4, R110 ;  /* 0x00000004c3687824 */ /* 0x000fe200078e026e */
[----:B------:R-:W-:-:S04]  /*f800*/  F2FP.F16.F32.PACK_AB R31, R79, R82 ;  /* 0x000000524f1f723e */ /* 0x000fc800000000ff */
[----:B------:R-:W-:Y:S02]  /*f810*/  LEA R82, R195, R104, 0x2 ;  /* 0x00000068c3527211 */ /* 0x000fe400078e10ff */
[----:B------:R-:W-:Y:S02]  /*f820*/  F2FP.F16.F32.PACK_AB R29, R87, R106 ;  /* 0x0000006a571d723e */ /* 0x000fe400000000ff */
[----:B------:R-:W-:Y:S01]  /*f830*/  LEA R106, R195, R82, 0x2 ;  /* 0x00000052c36a7211 */ /* 0x000fe200078e10ff */
[----:B------:R1:W-:Y:S01]  /*f840*/  STS.128 [R76+UR6+0x200], R32 ;  /* 0x000200204c007988 */ /* 0x0003e20008000c06 */
[----:B0-----:R-:W-:Y:S01]  /*f850*/  IMAD R209, R209, 0x20, R237 ;  /* 0x00000020d1d17824 */ /* 0x001fe200078e02ed */
[----:B------:R-:W-:Y:S01]  /*f860*/  F2FP.F16.F32.PACK_AB R20, R115, R122 ;  /* 0x0000007a7314723e */ /* 0x000fe200000000ff */
[----:B------:R-:W-:Y:S01]  /*f870*/  UIMAD UR4, UR7, UR4, URZ ;  /* 0x00000004070472a4 */ /* 0x000fe2000f8e023f */
[----:B------:R-:W-:Y:S01]  /*f880*/  F2FP.F16.F32.PACK_AB R23, R107, R112 ;  /* 0x000000706b17723e */ /* 0x000fe200000000ff */
[----:B------:R-:W-:-:S02]  /*f890*/  IMAD R69, R209, UR5, RZ ;  /* 0x00000005d1457c24 */ /* 0x000fc4000f8e02ff */
[----:B------:R-:W-:Y:S01]  /*f8a0*/  USHF.L.U32 UR8, UR4, 0x1, URZ ;  /* 0x0000000104087899 */ /* 0x000fe2000800063f */
[----:B-1----:R-:W-:Y:S01]  /*f8b0*/  F2FP.F16.F32.PACK_AB R34, R71, R72 ;  /* 0x000000484722723e */ /* 0x002fe200000000ff */
[----:B------:R-:W-:Y:S01]  /*f8c0*/  IMAD R72, R195, 0x4, R106 ;  /* 0x00000004c3487824 */ /* 0x000fe200078e026a */
[----:B------:R-:W-:-:S03]  /*f8d0*/  F2FP.F16.F32.PACK_AB R35, R67, R70 ;  /* 0x000000464323723e */ /* 0x000fc600000000ff */
[----:B------:R-:W-:Y:S01]  /*f8e0*/  IMAD R70, R195, 0x4, R72 ;  /* 0x00000004c3467824 */ /* 0x000fe200078e0248 */
[----:B------:R0:W-:Y:S01]  /*f8f0*/  STS.128 [R76+UR6+0x80], R20 ;  /* 0x000080144c007988 */ /* 0x0001e20008000c06 */
[----:B------:R-:W-:Y:S01]  /*f900*/  F2FP.F16.F32.PACK_AB R33, R73, R74 ;  /* 0x0000004a4921723e */ /* 0x000fe200000000ff */
[----:B------:R-:W-:Y:S02]  /*f910*/  UIMAD.WIDE UR4, UR4, 0x2, URZ ;  /* 0x00000002040478a5 */ /* 0x000fe4000f8e023f */
[----:B------:R-:W-:Y:S02]  /*f920*/  LEA R74, R195, R70, 0x2 ;  /* 0x00000046c34a7211 */ /* 0x000fe400078e10ff */
[----:B------:R-:W-:-:S03]  /*f930*/  F2FP.F16.F32.PACK_AB R32, R75, R78 ;  /* 0x0000004e4b20723e */ /* 0x000fc600000000ff */
[----:B------:R-:W-:Y:S01]  /*f940*/  IMAD R78, R195, 0x4, R74 ;  /* 0x00000004c34e7824 */ /* 0x000fe200078e024a */
[----:B------:R-:W-:Y:S02]  /*f950*/  F2FP.F16.F32.PACK_AB R24, R24, R119 ;  /* 0x000000771818723e */ /* 0x000fe400000000ff */
[C---:B0-----:R-:W-:Y:S01]  /*f960*/  SHF.L.U32 R21, R69.reuse, 0x1, RZ ;  /* 0x0000000145157819 */ /* 0x041fe200000006ff */
[----:B------:R-:W-:Y:S01]  /*f970*/  IMAD.HI R20, R69, 0x2, RZ ;  /* 0x0000000245147827 */ /* 0x000fe200078e02ff */
[----:B------:R-:W-:Y:S01]  /*f980*/  F2FP.F16.F32.PACK_AB R23, R56, R55 ;  /* 0x000000373817723e */ /* 0x000fe200000000ff */
[----:B------:R-:W-:Y:S01]  /*f990*/  ULDC UR4, c[0x0][0x27c] ;  /* 0x00009f0000047ab9 */ /* 0x000fe20000000800 */
[----:B--2---:R-:W-:-:S04]  /*f9a0*/  IADD3 R198, P5, P6, R21, UR8, R198 ;  /* 0x0000000815c67c10 */ /* 0x004fc8000febe0c6 */
[----:B------:R-:W-:Y:S02]  /*f9b0*/  IADD3.X R199, R20, UR5, R199, P5, P6 ;  /* 0x0000000514c77c10 */ /* 0x000fe4000afec4c7 */
[----:B------:R-:W-:Y:S02]  /*f9c0*/  F2FP.F16.F32.PACK_AB R20, R65, R66 ;  /* 0x000000424114723e */ /* 0x000fe400000000ff */
[----:B------:R-:W-:Y:S02]  /*f9d0*/  F2FP.F16.F32.PACK_AB R65, R59, R60 ;  /* 0x0000003c3b41723e */ /* 0x000fe400000000ff */
[----:B------:R-:W-:-:S05]  /*f9e0*/  LEA R60, R195, R78, 0x2 ;  /* 0x0000004ec33c7211 */ /* 0x000fca00078e10ff */
[----:B------:R-:W-:Y:S01]  /*f9f0*/  IMAD R56, R195, 0x4, R60 ;  /* 0x00000004c3387824 */ /* 0x000fe200078e023c */
[----:B------:R-:W-:Y:S02]  /*fa00*/  F2FP.F16.F32.PACK_AB R25, R25, R118 ;  /* 0x000000761919723e */ /* 0x000fe400000000ff */
[----:B------:R-:W-:Y:S02]  /*fa10*/  F2FP.F16.F32.PACK_AB R26, R26, R111 ;  /* 0x0000006f1a1a723e */ /* 0x000fe400000000ff */
[----:B------:R-:W-:Y:S02]  /*fa20*/  F2FP.F16.F32.PACK_AB R22, R57, R58 ;  /* 0x0000003a3916723e */ /* 0x000fe400000000ff */
[----:B------:R-:W-:Y:S01]  /*fa30*/  LEA R58, R195, R56, 0x2 ;  /* 0x00000038c33a7211 */ /* 0x000fe200078e10ff */
[----:B------:R0:W-:Y:S01]  /*fa40*/  STS.128 [R76+UR6+0x280], R24 ;  /* 0x000280184c007988 */ /* 0x0001e20008000c06 */
[----:B------:R-:W-:-:S03]  /*fa50*/  F2FP.F16.F32.PACK_AB R21, R61, R62 ;  /* 0x0000003e3d15723e */ /* 0x000fc600000000ff */
[----:B------:R-:W-:Y:S01]  /*fa60*/  IMAD R62, R195, 0x4, R58 ;  /* 0x00000004c33e7824 */ /* 0x000fe200078e023a */
[----:B------:R-:W-:Y:S02]  /*fa70*/  F2FP.F16.F32.PACK_AB R67, R3, R52 ;  /* 0x000000340343723e */ /* 0x000fe400000000ff */
[----:B------:R-:W-:Y:S02]  /*fa80*/  F2FP.F16.F32.PACK_AB R28, R105, R108 ;  /* 0x0000006c691c723e */ /* 0x000fe400000000ff */
[-C--:B0-----:R-:W-:Y:S02]  /*fa90*/  LEA R24, P5, R2, R198.reuse, 0x1 ;  /* 0x000000c602187211 */ /* 0x081fe400078a08ff */
[----:B------:R-:W-:Y:S02]  /*faa0*/  LEA R26, P6, R68, R198, 0x1 ;  /* 0x000000c6441a7211 */ /* 0x000fe400078c08ff */
[-C--:B------:R-:W-:Y:S02]  /*fab0*/  LEA.HI.X.SX32 R25, R2, R199.reuse, 0x1, P5 ;  /* 0x000000c702197211 */ /* 0x080fe400028f0eff */
[----:B------:R-:W-:-:S02]  /*fac0*/  LEA.HI.X.SX32 R27, R68, R199, 0x1, P6 ;  /* 0x000000c7441b7211 */ /* 0x000fc400030f0eff */
[C---:B------:R-:W-:Y:S02]  /*fad0*/  LEA R2, P5, R80.reuse, R198, 0x1 ;  /* 0x000000c650027211 */ /* 0x040fe400078a08ff */
[----:B------:R-:W-:Y:S02]  /*fae0*/  LEA R68, R195, R62, 0x2 ;  /* 0x0000003ec3447211 */ /* 0x000fe400078e10ff */
[----:B------:R-:W-:Y:S02]  /*faf0*/  F2FP.F16.F32.PACK_AB R64, R63, R64 ;  /* 0x000000403f40723e */ /* 0x000fe400000000ff */
[----:B------:R-:W-:Y:S02]  /*fb00*/  F2FP.F16.F32.PACK_AB R66, R53, R54 ;  /* 0x000000363542723e */ /* 0x000fe400000000ff */
[----:B------:R-:W-:Y:S01]  /*fb10*/  LEA.HI.X.SX32 R3, R80, R199, 0x1, P5 ;  /* 0x000000c750037211 */ /* 0x000fe200028f0eff */
[C---:B------:R-:W-:Y:S01]  /*fb20*/  IMAD R80, R195.reuse, 0x4, R68 ;  /* 0x00000004c3507824 */ /* 0x040fe200078e0244 */
[----:B------:R-:W-:Y:S04]  /*fb30*/  STS.128 [R76+UR6+0x100], R28 ;  /* 0x0001001c4c007988 */ /* 0x000fe80008000c06 */
[----:B------:R-:W-:Y:S04]  /*fb40*/  STS.128 [R76+UR6+0x300], R32 ;  /* 0x000300204c007988 */ /* 0x000fe80008000c06 */
[----:B------:R-:W-:Y:S04]  /*fb50*/  STS.128 [R76+UR6+0x180], R20 ;  /* 0x000180144c007988 */ /* 0x000fe80008000c06 */
[----:B------:R0:W-:Y:S01]  /*fb60*/  STS.128 [R76+UR6+0x380], R64 ;  /* 0x000380404c007988 */ /* 0x0001e20008000c06 */
[----:B------:R-:W-:Y:S01]  /*fb70*/  BAR.SYNC.DEFER_BLOCKING 0x0 ;  /* 0x0000000000007b1d */ /* 0x000fe20000010000 */
[----:B0-----:R-:W-:-:S05]  /*fb80*/  LEA R64, R195, R80, 0x2 ;  /* 0x00000050c3407211 */ /* 0x001fca00078e10ff */
[----:B------:R-:W-:Y:S01]  /*fb90*/  IMAD R66, R195, 0x4, R64 ;  /* 0x00000004c3427824 */ /* 0x000fe200078e0240 */
[----:B------:R-:W-:-:S04]  /*fba0*/  LEA R20, P6, R84, R198, 0x1 ;  /* 0x000000c654147211 */ /* 0x000fc800078c08ff */
[C---:B------:R-:W-:Y:S02]  /*fbb0*/  LEA R76, R195.reuse, R66, 0x2 ;  /* 0x00000042c34c7211 */ /* 0x040fe400078e10ff */
[-C--:B------:R-:W-:Y:S02]  /*fbc0*/  LEA.HI.X.SX32 R21, R84, R199.reuse, 0x1, P6 ;  /* 0x000000c754157211 */ /* 0x080fe400030f0eff */
[-C--:B------:R-:W-:Y:S01]  /*fbd0*/  LEA R22, P5, R86, R198.reuse, 0x1 ;  /* 0x000000c656167211 */ /* 0x080fe200078a08ff */
[C---:B------:R-:W-:Y:S01]  /*fbe0*/  IMAD R84, R195.reuse, 0x4, R76 ;  /* 0x00000004c3547824 */ /* 0x040fe200078e024c */
[----:B------:R-:W-:Y:S02]  /*fbf0*/  LEA R28, P6, R88, R198, 0x1 ;  /* 0x000000c6581c7211 */ /* 0x000fe400078c08ff */
[-C--:B------:R-:W-:Y:S02]  /*fc00*/  LEA.HI.X.SX32 R23, R86, R199.reuse, 0x1, P5 ;  /* 0x000000c756177211 */ /* 0x080fe400028f0eff */
[----:B------:R-:W-:Y:S01]  /*fc10*/  LEA R86, R195, R84, 0x2 ;  /* 0x00000054c3567211 */ /* 0x000fe200078e10ff */
[----:B----4-:R0:W-:Y:S01]  /*fc20*/  STG.E.U16 desc[UR10][R24.64], R36 ;  /* 0x0000002418007986 */ /* 0x0101e2000c10150a */
[----:B------:R-:W-:-:S03]  /*fc30*/  LEA.HI.X.SX32 R29, R88, R199, 0x1, P6 ;  /* 0x000000c7581d7211 */ /* 0x000fc600030f0eff */
[----:B------:R-:W-:Y:S01]  /*fc40*/  IMAD R88, R195, 0x4, R86 ;  /* 0x00000004c3587824 */ /* 0x000fe200078e0256 */
[----:B------:R1:W-:Y:S01]  /*fc50*/  STG.E.U16 desc[UR10][R26.64], R40 ;  /* 0x000000281a007986 */ /* 0x0003e2000c10150a */
[----:B0-----:R-:W-:-:S03]  /*fc60*/  LEA R24, P5, R90, R198, 0x1 ;  /* 0x000000c65a187211 */ /* 0x001fc600078a08ff */
[----:B------:R0:W-:Y:S01]  /*fc70*/  STG.E.U16 desc[UR10][R2.64], R48 ;  /* 0x0000003002007986 */ /* 0x0001e2000c10150a */
[-C--:B------:R-:W-:Y:S02]  /*fc80*/  LEA.HI.X.SX32 R25, R90, R199.reuse, 0x1, P5 ;  /* 0x000000c75a197211 */ /* 0x080fe400028f0eff */
[----:B-1----:R-:W-:Y:S02]  /*fc90*/  LEA R26, P6, R92, R198, 0x1 ;  /* 0x000000c65c1a7211 */ /* 0x002fe400078c08ff */
[C---:B------:R-:W-:Y:S01]  /*fca0*/  LEA R90, R195.reuse, R88, 0x2 ;  /* 0x00000058c35a7211 */ /* 0x040fe200078e10ff */
[----:B------:R1:W-:Y:S01]  /*fcb0*/  STG.E.U16 desc[UR10][R20.64], R44 ;  /* 0x0000002c14007986 */ /* 0x0003e2000c10150a */
[----:B0-----:R-:W-:Y:S02]  /*fcc0*/  LEA R2, P5, R98, R198, 0x1 ;  /* 0x000000c662027211 */ /* 0x001fe400078a08ff */
[-C--:B------:R-:W-:Y:S01]  /*fcd0*/  LEA.HI.X.SX32 R27, R92, R199.reuse, 0x1, P6 ;  /* 0x000000c75c1b7211 */ /* 0x080fe200030f0eff */
[----:B------:R-:W-:Y:S01]  /*fce0*/  IMAD R92, R195, 0x4, R90 ;  /* 0x00000004c35c7824 */ /* 0x000fe200078e025a */
[----:B------:R-:W-:-:S02]  /*fcf0*/  LEA.HI.X.SX32 R3, R98, R199, 0x1, P5 ;  /* 0x000000c762037211 */ /* 0x000fc400028f0eff */
[----:B-1----:R-:W-:-:S04]  /*fd00*/  LEA R20, P5, R96, R198, 0x1 ;  /* 0x000000c660147211 */ /* 0x002fc800078a08ff */
[----:B------:R-:W-:Y:S02]  /*fd10*/  LEA.HI.X.SX32 R21, R96, R199, 0x1, P5 ;  /* 0x000000c760157211 */ /* 0x000fe400028f0eff */
[C---:B------:R-:W-:Y:S01]  /*fd20*/  LEA R96, R195.reuse, R92, 0x2 ;  /* 0x0000005cc3607211 */ /* 0x040fe200078e10ff */
[----:B------:R0:W-:Y:S04]  /*fd30*/  STG.E.U16 desc[UR10][R22.64], R16 ;  /* 0x0000001016007986 */ /* 0x0001e8000c10150a */
[----:B------:R-:W-:Y:S01]  /*fd40*/  IMAD R98, R195, 0x4, R96 ;  /* 0x00000004c3627824 */ /* 0x000fe200078e0260 */
[----:B------:R-:W-:Y:S04]  /*fd50*/  STG.E.U16 desc[UR10][R28.64], R12 ;  /* 0x0000000c1c007986 */ /* 0x000fe8000c10150a */
[----:B------:R1:W-:Y:S04]  /*fd60*/  STG.E.U16 desc[UR10][R24.64], R8 ;  /* 0x0000000818007986 */ /* 0x0003e8000c10150a */
[----:B------:R2:W-:Y:S01]  /*fd70*/  STG.E.U16 desc[UR10][R26.64], R4 ;  /* 0x000000041a007986 */ /* 0x0005e2000c10150a */
[----:B------:R-:W-:-:S02]  /*fd80*/  PRMT R36, R36, 0x7632, R36 ;  /* 0x0000763224247816 */ /* 0x000fc40000000024 */
[-C--:B0-----:R-:W-:Y:S02]  /*fd90*/  LEA R22, P6, R100, R198.reuse, 0x1 ;  /* 0x000000c664167211 */ /* 0x081fe400078c08ff */
[----:B-1----:R-:W-:Y:S02]  /*fda0*/  LEA R24, P5, R94, R198, 0x1 ;  /* 0x000000c65e187211 */ /* 0x002fe400078a08ff */
[----:B--2---:R-:W-:Y:S02]  /*fdb0*/  PRMT R4, R16, 0x7632, R4 ;  /* 0x0000763210047816 */ /* 0x004fe40000000004 */
[C---:B------:R-:W-:Y:S02]  /*fdc0*/  LEA R16, R195.reuse, R98, 0x2 ;  /* 0x00000062c3107211 */ /* 0x040fe400078e10ff */
[-C--:B------:R-:W-:Y:S02]  /*fdd0*/  LEA.HI.X.SX32 R25, R94, R199.reuse, 0x1, P5 ;  /* 0x000000c75e197211 */ /* 0x080fe400028f0eff */
[----:B------:R-:W-:Y:S01]  /*fde0*/  PRMT R40, R40, 0x7632, R40 ;  /* 0x0000763228287816 */ /* 0x000fe20000000028 */
[----:B------:R-:W-:Y:S01]  /*fdf0*/  IMAD R94, R195, 0x4, R16 ;  /* 0x00000004c35e7824 */ /* 0x000fe200078e0210 */
[----:B------:R-:W-:Y:S01]  /*fe00*/  PRMT R48, R48, 0x7632, R48 ;  /* 0x0000763230307816 */ /* 0x000fe20000000030 */
[----:B------:R0:W-:Y:S01]  /*fe10*/  STG.E.U16 desc[UR10][R2.64], R36 ;  /* 0x0000002402007986 */ /* 0x0001e2000c10150a */
[----:B------:R-:W-:-:S02]  /*fe20*/  LEA.HI.X.SX32 R23, R100, R199, 0x1, P6 ;  /* 0x000000c764177211 */ /* 0x000fc400030f0eff */
[----:B------:R-:W-:Y:S01]  /*fe30*/  PRMT R12, R44, 0x7632, R12 ;  /* 0x000076322c0c7816 */ /* 0x000fe2000000000c */
[----:B------:R1:W-:Y:S01]  /*fe40*/  STG.E.U16 desc[UR10][R20.64], R40 ;  /* 0x0000002814007986 */ /* 0x0003e2000c10150a */
[----:B------:R-:W-:-:S03]  /*fe50*/  LEA R100, R195, R94, 0x2 ;  /* 0x0000005ec3647211 */ /* 0x000fc600078e10ff */
[----:B------:R-:W-:Y:S01]  /*fe60*/  STG.E.U16 desc[UR10][R22.64], R48 ;  /* 0x0000003016007986 */ /* 0x000fe2000c10150a */
[----:B0-----:R-:W-:-:S03]  /*fe70*/  LEA R2, P6, R116, R198, 0x1 ;  /* 0x000000c674027211 */ /* 0x001fc600078c08ff */
[----:B------:R0:W-:Y:S01]  /*fe80*/  STG.E.U16 desc[UR10][R24.64], R12 ;  /* 0x0000000c18007986 */ /* 0x0001e2000c10150a */
[----:B------:R-:W-:Y:S02]  /*fe90*/  LEA.HI.X.SX32 R3, R116, R199, 0x1, P6 ;  /* 0x000000c774037211 */ /* 0x000fe400030f0eff */
[----:B-1----:R-:W-:-:S03]  /*fea0*/  LEA R20, P5, R102, R198, 0x1 ;  /* 0x000000c666147211 */ /* 0x002fc600078a08ff */
[----:B------:R1:W-:Y:S01]  /*feb0*/  STG.E.U16 desc[UR10][R2.64], R4 ;  /* 0x0000000402007986 */ /* 0x0003e2000c10150a */
[----:B0-----:R-:W-:Y:S01]  /*fec0*/  PRMT R25, R8, 0x7632, R25 ;  /* 0x0000763208197816 */ /* 0x001fe20000000019 */
[C---:B------:R-:W-:Y:S01]  /*fed0*/  IMAD R8, R195.reuse, 0x4, R100 ;  /* 0x00000004c3087824 */ /* 0x040fe200078e0264 */
[----:B------:R-:W-:Y:S02]  /*fee0*/  LEA.HI.X.SX32 R21, R102, R199, 0x1, P5 ;  /* 0x000000c766157211 */ /* 0x000fe400028f0eff */
[----:B-1----:R-:W-:Y:S02]  /*fef0*/  PRMT R3, R12, 0x7632, R3 ;  /* 0x000076320c037816 */ /* 0x002fe40000000003 */
[----:B------:R-:W-:-:S05]  /*ff00*/  LEA R12, R195, R8, 0x2 ;  /* 0x00000008c30c7211 */ /* 0x000fca00078e10ff */
[C---:B------:R-:W-:Y:S01]  /*ff10*/  IMAD R102, R195.reuse, 0x4, R12 ;  /* 0x00000004c3667824 */ /* 0x040fe200078e020c */
[----:B------:R0:W-:Y:S02]  /*ff20*/  STG.E.U16 desc[UR10][R20.64], R3 ;  /* 0x0000000314007986 */ /* 0x0001e4000c10150a */
[----:B0-----:R-:W-:Y:S02]  /*ff30*/  PRMT R21, R4, 0x7632, R21 ;  /* 0x0000763204157816 */ /* 0x001fe40000000015 */
[----:B------:R-:W-:-:S05]  /*ff40*/  LEA R4, R195, R102, 0x2 ;  /* 0x00000066c3047211 */ /* 0x000fca00078e10ff */
[----:B------:R-:W-:-:S05]  /*ff50*/  IMAD R108, R195, 0x4, R4 ;  /* 0x00000004c36c7824 */ /* 0x000fca00078e0204 */
[----:B------:R-:W-:-:S05]  /*ff60*/  LEA R112, R195, R108, 0x2 ;  /* 0x0000006cc3707211 */ /* 0x000fca00078e10ff */
[----:B------:R-:W-:Y:S01]  /*ff70*/  IMAD R116, R195, 0x4, R112 ;  /* 0x00000004c3747824 */ /* 0x000fe200078e0270 */
[----:B------:R-:W-:-:S04]  /*ff80*/  LEA R22, P6, R128, R198, 0x1 ;  /* 0x000000c680167211 */ /* 0x000fc800078c08ff */
[C---:B------:R-:W-:Y:S02]  /*ff90*/  LEA R118, R195.reuse, R116, 0x2 ;  /* 0x00000074c3767211 */ /* 0x040fe400078e10ff */
[----:B------:R-:W-:Y:S02]  /*ffa0*/  LEA.HI.X.SX32 R23, R128, R199, 0x1, P6 ;  /* 0x000000c780177211 */ /* 0x000fe400030f0eff */
[-C--:B------:R-:W-:Y:S01]  /*ffb0*/  LEA R24, P5, R124, R198.reuse, 0x1 ;  /* 0x000000c67c187211 */ /* 0x080fe200078a08ff */
[----:B------:R-:W-:Y:S02]  /*ffc0*/  IMAD R122, R195, 0x4, R118 ;  /* 0x00000004c37a7824 */ /* 0x000fe400078e0276 */
[----:B------:R0:W-:Y:S01]  /*ffd0*/  STG.E.U16 desc[UR10][R22.64], R25 ;  /* 0x0000001916007986 */ /* 0x0001e2000c10150a */
[----:B------:R-:W-:-:S04]  /*ffe0*/  LEA R2, P6, R126, R198, 0x1 ;  /* 0x000000c67e027211 */ /* 0x000fc800078c08ff */
[-C--:B------:R-:W-:Y:S02]  /*fff0*/  LEA.HI.X.SX32 R3, R126, R199.reuse, 0x1, P6 ;  /* 0x000000c77e037211 */ /* 0x080fe400030f0eff */
[----:B0-----:R-:W-:Y:S02]  /*10000*/  LEA.HI.X.SX32 R25, R124, R199, 0x1, P5 ;  /* 0x000000c77c197211 */ /* 0x001fe400028f0eff */
[----:B------:R-:W-:-:S05]  /*10010*/  LEA R124, R195, R122, 0x2 ;  /* 0x0000007ac37c7211 */ /* 0x000fca00078e10ff */
[----:B------:R-:W-:Y:S01]  /*10020*/  IMAD R126, R195, 0x4, R124 ;  /* 0x00000004c37e7824 */ /* 0x000fe200078e027c */
[----:B------:R-:W-:-:S04]  /*10030*/  LEA R26, P5, R132, R198, 0x1 ;  /* 0x000000c6841a7211 */ /* 0x000fc800078a08ff */
[C---:B------:R-:W-:Y:S02]  /*10040*/  LEA R128, R195.reuse, R126, 0x2 ;  /* 0x0000007ec3807211 */ /* 0x040fe400078e10ff */
[-C--:B------:R-:W-:Y:S02]  /*10050*/  LEA.HI.X.SX32 R27, R132, R199.reuse, 0x1, P5 ;  /* 0x000000c7841b7211 */ /* 0x080fe400028f0eff */
[-C--:B------:R-:W-:Y:S01]  /*10060*/  LEA R20, P6, R134, R198.reuse, 0x1 ;  /* 0x000000c686147211 */ /* 0x080fe200078c08ff */
[----:B------:R-:W-:Y:S01]  /*10070*/  IMAD R132, R195, 0x4, R128 ;  /* 0x00000004c3847824 */ /* 0x000fe200078e0280 */
[C---:B------:R-:W-:Y:S01]  /*10080*/  LEA R22, P5, R136.reuse, R198, 0x1 ;  /* 0x000000c688167211 */ /* 0x040fe200078a08ff */
[----:B------:R0:W-:Y:S03]  /*10090*/  STG.E.U16 desc[UR10][R24.64], R21 ;  /* 0x0000001518007986 */ /* 0x0001e6000c10150a */
[-C--:B------:R-:W-:Y:S01]  /*100a0*/  LEA.HI.X.SX32 R23, R136, R199.reuse, 0x1, P5 ;  /* 0x000000c788177211 */ /* 0x080fe200028f0eff */
[----:B------:R1:W-:Y:S01]  /*100b0*/  STG.E.U16 desc[UR10][R2.64], R37 ;  /* 0x0000002502007986 */ /* 0x0003e2000c10150a */
[----:B0-----:R-:W-:-:S02]  /*100c0*/  LEA.HI.X.SX32 R21, R134, R199, 0x1, P6 ;  /* 0x000000c786157211 */ /* 0x001fc400030f0eff */
[-C--:B------:R-:W-:Y:S02]  /*100d0*/  LEA R28, P6, R138, R198.reuse, 0x1 ;  /* 0x000000c68a1c7211 */ /* 0x080fe400078c08ff */
[----:B------:R-:W-:Y:S02]  /*100e0*/  LEA R24, P5, R140, R198, 0x1 ;  /* 0x000000c68c187211 */ /* 0x000fe400078a08ff */
[C---:B------:R-:W-:Y:S01]  /*100f0*/  LEA R134, R195.reuse, R132, 0x2 ;  /* 0x00000084c3867211 */ /* 0x040fe200078e10ff */
[----:B------:R0:W-:Y:S01]  /*10100*/  STG.E.U16 desc[UR10][R26.64], R41 ;  /* 0x000000291a007986 */ /* 0x0001e2000c10150a */
[-C--:B------:R-:W-:Y:S02]  /*10110*/  LEA.HI.X.SX32 R29, R138, R199.reuse, 0x1, P6 ;  /* 0x000000c78a1d7211 */ /* 0x080fe400030f0eff */
[----:B------:R-:W-:Y:S01]  /*10120*/  LEA.HI.X.SX32 R25, R140, R199, 0x1, P5 ;  /* 0x000000c78c197211 */ /* 0x000fe200028f0eff */
[----:B------:R-:W-:Y:S01]  /*10130*/  IMAD R136, R195, 0x4, R134 ;  /* 0x00000004c3887824 */ /* 0x000fe200078e0286 */
[-C--:B-1----:R-:W-:Y:S01]  /*10140*/  LEA R2, P6, R144, R198.reuse, 0x1 ;  /* 0x000000c690027211 */ /* 0x082fe200078c08ff */
[----:B------:R1:W-:Y:S01]  /*10150*/  STG.E.U16 desc[UR10][R20.64], R49 ;  /* 0x0000003114007986 */ /* 0x0003e2000c10150a */
[----:B0-----:R-:W-:-:S02]  /*10160*/  LEA R26, P5, R148, R198, 0x1 ;  /* 0x000000c6941a7211 */ /* 0x001fc400078a08ff */
[-C--:B------:R-:W-:Y:S02]  /*10170*/  LEA.HI.X.SX32 R3, R144, R199.reuse, 0x1, P6 ;  /* 0x000000c790037211 */ /* 0x080fe400030f0eff */
[-C--:B------:R-:W-:Y:S01]  /*10180*/  LEA.HI.X.SX32 R27, R148, R199.reuse, 0x1, P5 ;  /* 0x000000c7941b7211 */ /* 0x080fe200028f0eff */
[----:B------:R0:W-:Y:S01]  /*10190*/  STG.E.U16 desc[UR10][R22.64], R45 ;  /* 0x0000002d16007986 */ /* 0x0001e2000c10150a */
[C---:B-1----:R-:W-:Y:S02]  /*101a0*/  LEA R20, P5, R146.reuse, R198, 0x1 ;  /* 0x000000c692147211 */ /* 0x042fe400078a08ff */
[----:B------:R-:W-:Y:S01]  /*101b0*/  LEA R138, R195, R136, 0x2 ;  /* 0x00000088c38a7211 */ /* 0x000fe200078e10ff */
[----:B------:R-:W-:Y:S01]  /*101c0*/  STG.E.U16 desc[UR10][R28.64], R17 ;  /* 0x000000111c007986 */ /* 0x000fe2000c10150a */
[----:B------:R-:W-:-:S03]  /*101d0*/  LEA.HI.X.SX32 R21, R146, R199, 0x1, P5 ;  /* 0x000000c792157211 */ /* 0x000fc600028f0eff */
[----:B------:R-:W-:Y:S01]  /*101e0*/  STG.E.U16 desc[UR10][R24.64], R13 ;  /* 0x0000000d18007986 */ /* 0x000fe2000c10150a */
[----:B------:R-:W-:-:S03]  /*101f0*/  IMAD R140, R195, 0x4, R138 ;  /* 0x00000004c38c7824 */ /* 0x000fc600078e028a */
[----:B------:R1:W-:Y:S01]  /*10200*/  STG.E.U16 desc[UR10][R2.64], R9 ;  /* 0x0000000902007986 */ /* 0x0003e2000c10150a */
[CC--:B0-----:R-:W-:Y:S02]  /*10210*/  LEA R22, P6, R152.reuse, R198.reuse, 0x1 ;  /* 0x000000c698167211 */ /* 0x0c1fe400078c08ff */
[----:B------:R-:W-:Y:S02]  /*10220*/  PRMT R37, R37, 0x7632, R37 ;  /* 0x0000763225257816 */ /* 0x000fe40000000025 */
[----:B------:R-:W-:Y:S02]  /*10230*/  PRMT R41, R41, 0x7632, R41 ;  /* 0x0000763229297816 */ /* 0x000fe40000000029 */
[----:B------:R-:W-:Y:S02]  /*10240*/  LEA.HI.X.SX32 R23, R152, R199, 0x1, P6 ;  /* 0x000000c798177211 */ /* 0x000fe400030f0eff */
[-C--:B-1----:R-:W-:Y:S02]  /*10250*/  LEA R2, P5, R142, R198.reuse, 0x1 ;  /* 0x000000c68e027211 */ /* 0x082fe400078a08ff */
[----:B------:R-:W-:-:S02]  /*10260*/  LEA R30, P6, R150, R198, 0x1 ;  /* 0x000000c6961e7211 */ /* 0x000fc400078c08ff */
[-C--:B------:R-:W-:Y:S02]  /*10270*/  LEA.HI.X.SX32 R3, R142, R199.reuse, 0x1, P5 ;  /* 0x000000c78e037211 */ /* 0x080fe400028f0eff */
[----:B------:R-:W-:Y:S01]  /*10280*/  LEA R142, R195, R140, 0x2 ;  /* 0x0000008cc38e7211 */ /* 0x000fe200078e10ff */
[----:B------:R-:W-:Y:S01]  /*10290*/  STG.E.U16 desc[UR10][R26.64], R5 ;  /* 0x000000051a007986 */ /* 0x000fe2000c10150a */
[----:B------:R-:W-:-:S03]  /*102a0*/  LEA.HI.X.SX32 R31, R150, R199, 0x1, P6 ;  /* 0x000000c7961f7211 */ /* 0x000fc600030f0eff */
[----:B------:R0:W-:Y:S01]  /*102b0*/  STG.E.U16 desc[UR10][R20.64], R37 ;  /* 0x0000002514007986 */ /* 0x0001e2000c10150a */
[----:B------:R-:W-:-:S03]  /*102c0*/  IMAD R144, R195, 0x4, R142 ;  /* 0x00000004c3907824 */ /* 0x000fc600078e028e */
[----:B------:R1:W-:Y:S01]  /*102d0*/  STG.E.U16 desc[UR10][R22.64], R41 ;  /* 0x0000002916007986 */ /* 0x0003e2000c10150a */
[----:B------:R-:W-:Y:S02]  /*102e0*/  PRMT R49, R49, 0x7632, R49 ;  /* 0x0000763231317816 */ /* 0x000fe40000000031 */
[----:B------:R-:W-:Y:S02]  /*102f0*/  PRMT R45, R45, 0x7632, R45 ;  /* 0x000076322d2d7816 */ /* 0x000fe4000000002d */
[-C--:B0-----:R-:W-:Y:S02]  /*10300*/  LEA R20, P5, R154, R198.reuse, 0x1 ;  /* 0x000000c69a147211 */ /* 0x081fe400078a08ff */
[----:B-1----:R-:W-:Y:S02]  /*10310*/  LEA R22, P6, R130, R198, 0x1 ;  /* 0x000000c682167211 */ /* 0x002fe400078c08ff */
[-C--:B------:R-:W-:Y:S02]  /*10320*/  LEA.HI.X.SX32 R21, R154, R199.reuse, 0x1, P5 ;  /* 0x000000c79a157211 */ /* 0x080fe400028f0eff */
[----:B------:R-:W-:-:S02]  /*10330*/  LEA.HI.X.SX32 R23, R130, R199, 0x1, P6 ;  /* 0x000000c782177211 */ /* 0x000fc400030f0eff */
[-C--:B------:R-:W-:Y:S02]  /*10340*/  LEA R24, P5, R156, R198.reuse, 0x1 ;  /* 0x000000c69c187211 */ /* 0x080fe400078a08ff */
[----:B------:R-:W-:Y:S02]  /*10350*/  LEA R26, P6, R158, R198, 0x1 ;  /* 0x000000c69e1a7211 */ /* 0x000fe400078c08ff */
[C---:B------:R-:W-:Y:S01]  /*10360*/  LEA R130, R195.reuse, R144, 0x2 ;  /* 0x00000090c3827211 */ /* 0x040fe200078e10ff */
[----:B------:R-:W-:Y:S01]  /*10370*/  STG.E.U16 desc[UR10][R2.64], R49 ;  /* 0x0000003102007986 */ /* 0x000fe2000c10150a */
[-C--:B------:R-:W-:Y:S02]  /*10380*/  LEA.HI.X.SX32 R25, R156, R199.reuse, 0x1, P5 ;  /* 0x000000c79c197211 */ /* 0x080fe400028f0eff */
[----:B------:R-:W-:Y:S01]  /*10390*/  LEA.HI.X.SX32 R27, R158, R199, 0x1, P6 ;  /* 0x000000c79e1b7211 */ /* 0x000fe200030f0eff */
[----:B------:R0:W-:Y:S01]  /*103a0*/  STG.E.U16 desc[UR10][R30.64], R45 ;  /* 0x0000002d1e007986 */ /* 0x0001e2000c10150a */
[----:B------:R-:W-:Y:S01]  /*103b0*/  LEA R28, P5, R120, R198, 0x1 ;  /* 0x000000c6781c7211 */ /* 0x000fe200078a08ff */
[----:B------:R-:W-:-:S03]  /*103c0*/  IMAD R146, R195, 0x4, R130 ;  /* 0x00000004c3927824 */ /* 0x000fc600078e0282 */
[----:B------:R-:W-:Y:S02]  /*103d0*/  LEA.HI.X.SX32 R29, R120, R199, 0x1, P5 ;  /* 0x000000c7781d7211 */ /* 0x000fe400028f0eff */
[-C--:B------:R-:W-:Y:S02]  /*103e0*/  LEA R32, P5, R110, R198.reuse, 0x1 ;  /* 0x000000c66e207211 */ /* 0x080fe400078a08ff */
[----:B0-----:R-:W-:-:S04]  /*103f0*/  LEA R30, P6, R114, R198, 0x1 ;  /* 0x000000c6721e7211 */ /* 0x001fc800078c08ff */
[-C--:B------:R-:W-:Y:S02]  /*10400*/  LEA.HI.X.SX32 R31, R114, R199.reuse, 0x1, P6 ;  /* 0x000000c7721f7211 */ /* 0x080fe400030f0eff */
[----:B------:R-:W-:Y:S02]  /*10410*/  LEA R34, P6, R104, R198, 0x1 ;  /* 0x000000c668227211 */ /* 0x000fe400078c08ff */
[C---:B------:R-:W-:Y:S02]  /*10420*/  LEA R114, R195.reuse, R146, 0x2 ;  /* 0x00000092c3727211 */ /* 0x040fe400078e10ff */
[-C--:B------:R-:W-:Y:S02]  /*10430*/  LEA.HI.X.SX32 R33, R110, R199.reuse, 0x1, P5 ;  /* 0x000000c76e217211 */ /* 0x080fe400028f0eff */
[----:B------:R-:W-:Y:S01]  /*10440*/  LEA.HI.X.SX32 R35, R104, R199, 0x1, P6 ;  /* 0x000000c768237211 */ /* 0x000fe200030f0eff */
[----:B------:R-:W-:Y:S01]  /*10450*/  IMAD R120, R195, 0x4, R114 ;  /* 0x00000004c3787824 */ /* 0x000fe200078e0272 */
[----:B------:R-:W-:-:S02]  /*10460*/  LEA R36, P5, R82, R198, 0x1 ;  /* 0x000000c652247211 */ /* 0x000fc400078a08ff */
[-C--:B------:R-:W-:Y:S02]  /*10470*/  LEA R40, P6, R106, R198.reuse, 0x1 ;  /* 0x000000c66a287211 */ /* 0x080fe400078c08ff */
[-C--:B------:R-:W-:Y:S02]  /*10480*/  LEA.HI.X.SX32 R37, R82, R199.reuse, 0x1, P5 ;  /* 0x000000c752257211 */ /* 0x080fe400028f0eff */
[----:B------:R-:W-:Y:S02]  /*10490*/  LEA.HI.X.SX32 R41, R106, R199, 0x1, P6 ;  /* 0x000000c76a297211 */ /* 0x000fe400030f0eff */
[-C--:B------:R-:W-:Y:S02]  /*104a0*/  LEA R48, P5, R72, R198.reuse, 0x1 ;  /* 0x000000c648307211 */ /* 0x080fe400078a08ff */
[----:B------:R-:W-:Y:S02]  /*104b0*/  LEA R52, P6, R70, R198, 0x1 ;  /* 0x000000c646347211 */ /* 0x000fe400078c08ff */
[----:B------:R-:W-:-:S02]  /*104c0*/  LEA R148, R195, R120, 0x2 ;  /* 0x00000078c3947211 */ /* 0x000fc400078e10ff */
[-C--:B------:R-:W-:Y:S02]  /*104d0*/  LEA.HI.X.SX32 R49, R72, R199.reuse, 0x1, P5 ;  /* 0x000000c748317211 */ /* 0x080fe400028f0eff */
[-C--:B------:R-:W-:Y:S01]  /*104e0*/  LEA.HI.X.SX32 R53, R70, R199.reuse, 0x1, P6 ;  /* 0x000000c746357211 */ /* 0x080fe200030f0eff */
[----:B------:R-:W-:Y:S01]  /*104f0*/  IMAD R150, R195, 0x4, R148 ;  /* 0x00000004c3967824 */ /* 0x000fe200078e0294 */
[-C--:B------:R-:W-:Y:S02]  /*10500*/  LEA R54, P5, R74, R198.reuse, 0x1 ;  /* 0x000000c64a367211 */ /* 0x080fe400078a08ff */
[----:B------:R-:W-:Y:S02]  /*10510*/  LEA R212, P6, R78, R198, 0x1 ;  /* 0x000000c64ed47211 */ /* 0x000fe400078c08ff */
[-C--:B------:R-:W-:Y:S02]  /*10520*/  LEA.HI.X.SX32 R55, R74, R199.reuse, 0x1, P5 ;  /* 0x000000c74a377211 */ /* 0x080fe400028f0eff */
[----:B------:R-:W-:-:S02]  /*10530*/  LEA.HI.X.SX32 R213, R78, R199, 0x1, P6 ;  /* 0x000000c74ed57211 */ /* 0x000fc400030f0eff */
[-C--:B------:R-:W-:Y:S02]  /*10540*/  LEA R214, P5, R60, R198.reuse, 0x1 ;  /* 0x000000c63cd67211 */ /* 0x080fe400078a08ff */
        /* <DEDUP_REMOVED lines=176> */
[-C--:B------:R-:W-:Y:S02]  /*11050*/  LEA R170, P5, R196, R198.reuse, 0x1 ;  /* 0x000000c6c4aa7211 */ /* 0x080fe400078a08ff */
[----:B------:R-:W-:Y:S02]  /*11060*/  LEA.HI.X.SX32 R173, R16, R199, 0x1, P6 ;  /* 0x000000c710ad7211 */ /* 0x000fe400030f0eff */
[----:B------:R-:W-:-:S02]  /*11070*/  LEA R176, P6, R4, R198, 0x1 ;  /* 0x000000c604b07211 */ /* 0x000fc400078c08ff */
[C---:B------:R-:W-:Y:S02]  /*11080*/  LEA R16, R195.reuse, R192, 0x2 ;  /* 0x000000c0c3107211 */ /* 0x040fe400078e10ff */
[-C--:B------:R-:W-:Y:S02]  /*11090*/  LEA.HI.X.SX32 R171, R196, R199.reuse, 0x1, P5 ;  /* 0x000000c7c4ab7211 */ /* 0x080fe400028f0eff */
[-C--:B------:R-:W-:Y:S01]  /*110a0*/  LEA.HI.X.SX32 R177, R4, R199.reuse, 0x1, P6 ;  /* 0x000000c704b17211 */ /* 0x080fe200030f0eff */
[----:B------:R-:W-:Y:S01]  /*110b0*/  IMAD R4, R195, 0x4, R16 ;  /* 0x00000004c3047824 */ /* 0x000fe200078e0210 */
[-C--:B------:R-:W-:Y:S02]  /*110c0*/  LEA R174, P5, R8, R198.reuse, 0x1 ;  /* 0x000000c608ae7211 */ /* 0x080fe400078a08ff */
[----:B------:R-:W-:Y:S02]  /*110d0*/  LEA R180, P6, R236, R198, 0x1 ;  /* 0x000000c6ecb47211 */ /* 0x000fe400078c08ff */
[----:B------:R-:W-:-:S02]  /*110e0*/  LEA.HI.X.SX32 R175, R8, R199, 0x1, P5 ;  /* 0x000000c708af7211 */ /* 0x000fc400028f0eff */
[-C--:B------:R-:W-:Y:S02]  /*110f0*/  LEA.HI.X.SX32 R181, R236, R199.reuse, 0x1, P6 ;  /* 0x000000c7ecb57211 */ /* 0x080fe400030f0eff */
        /* <DEDUP_REMOVED lines=20> */
[CC--:B------:R-:W-:Y:S02]  /*11240*/  LEA R16, P6, R4.reuse, R198.reuse, 0x1 ;  /* 0x000000c604107211 */ /* 0x0c0fe400078c08ff */
[----:B------:R-:W-:Y:S02]  /*11250*/  PRMT R5, R17, 0x7632, R5 ;  /* 0x0000763211057816 */ /* 0x000fe40000000005 */
[----:B------:R-:W-:Y:S02]  /*11260*/  PRMT R13, R13, 0x7632, R13 ;  /* 0x000076320d0d7816 */ /* 0x000fe4000000000d */
[----:B------:R-:W-:Y:S02]  /*11270*/  LEA.HI.X.SX32 R17, R4, R199, 0x1, P6 ;  /* 0x000000c704117211 */ /* 0x000fe400030f0eff */
[----:B------:R-:W-:Y:S02]  /*11280*/  PRMT R12, R9, 0x7632, R12 ;  /* 0x00007632090c7816 */ /* 0x000fe4000000000c */
[----:B------:R-:W-:Y:S01]  /*11290*/  PRMT R4, R5, 0x7632, R4 ;  /* 0x0000763205047816 */ /* 0x000fe20000000004 */
[----:B------:R0:W-:Y:S04]  /*112a0*/  STG.E.U16 desc[UR10][R20.64], R5 ;  /* 0x0000000514007986 */ /* 0x0001e8000c10150a */
[----:B------:R-:W-:Y:S01]  /*112b0*/  STG.E.U16 desc[UR10][R22.64], R13 ;  /* 0x0000000d16007986 */ /* 0x000fe2000c10150a */
[----:B------:R-:W-:-:S03]  /*112c0*/  LEA R194, P5, R8, R198, 0x1 ;  /* 0x000000c608c27211 */ /* 0x000fc600078a08ff */
[----:B------:R-:W-:Y:S04]  /*112d0*/  STG.E.U16 desc[UR10][R24.64], R12 ;  /* 0x0000000c18007986 */ /* 0x000fe8000c10150a */
[----:B------:R1:W-:Y:S04]  /*112e0*/  STG.E.U16 desc[UR10][R26.64], R4 ;  /* 0x000000041a007986 */ /* 0x0003e8000c10150a */
[----:B------:R-:W-:Y:S01]  /*112f0*/  STG.E.U16 desc[UR10][R28.64], R38 ;  /* 0x000000261c007986 */ /* 0x000fe2000c10150a */
[----:B0-----:R-:W-:-:S03]  /*11300*/  PRMT R5, R42, 0x7632, R5 ;  /* 0x000076322a057816 */ /* 0x001fc60000000005 */
[----:B------:R-:W-:Y:S01]  /*11310*/  STG.E.U16 desc[UR10][R30.64], R42 ;  /* 0x0000002a1e007986 */ /* 0x000fe2000c10150a */
[----:B------:R-:W-:-:S03]  /*11320*/  LEA.HI.X.SX32 R195, R8, R199, 0x1, P5 ;  /* 0x000000c708c37211 */ /* 0x000fc600028f0eff */
[----:B------:R-:W-:Y:S01]  /*11330*/  STG.E.U16 desc[UR10][R32.64], R50 ;  /* 0x0000003220007986 */ /* 0x000fe2000c10150a */
[----:B-1----:R-:W-:-:S03]  /*11340*/  PRMT R27, R38, 0x7632, R27 ;  /* 0x00007632261b7816 */ /* 0x002fc6000000001b */
[----:B------:R-:W-:Y:S01]  /*11350*/  STG.E.U16 desc[UR10][R34.64], R46 ;  /* 0x0000002e22007986 */ /* 0x000fe2000c10150a */
[----:B------:R-:W-:-:S03]  /*11360*/  PRMT R4, R50, 0x7632, R4 ;  /* 0x0000763232047816 */ /* 0x000fc60000000004 */
[----:B------:R0:W-:Y:S01]  /*11370*/  STG.E.U16 desc[UR10][R36.64], R18 ;  /* 0x0000001224007986 */ /* 0x0001e2000c10150a */
[----:B------:R-:W-:-:S03]  /*11380*/  PRMT R8, R46, 0x7632, R8 ;  /* 0x000076322e087816 */ /* 0x000fc60000000008 */
[----:B------:R1:W-:Y:S04]  /*11390*/  STG.E.U16 desc[UR10][R40.64], R14 ;  /* 0x0000000e28007986 */ /* 0x0003e8000c10150a */
[----:B------:R2:W-:Y:S04]  /*113a0*/  STG.E.U16 desc[UR10][R48.64], R10 ;  /* 0x0000000a30007986 */ /* 0x0005e8000c10150a */
[----:B------:R3:W-:Y:S01]  /*113b0*/  STG.E.U16 desc[UR10][R52.64], R6 ;  /* 0x0000000634007986 */ /* 0x0007e2000c10150a */
[----:B0-----:R-:W-:-:S03]  /*113c0*/  PRMT R18, R18, 0x7632, R18 ;  /* 0x0000763212127816 */ /* 0x001fc60000000012 */
[----:B------:R-:W-:Y:S01]  /*113d0*/  STG.E.U16 desc[UR10][R54.64], R27 ;  /* 0x0000001b36007986 */ /* 0x000fe2000c10150a */
[----:B-1----:R-:W-:-:S03]  /*113e0*/  PRMT R14, R14, 0x7632, R14 ;  /* 0x000076320e0e7816 */ /* 0x002fc6000000000e */
[----:B------:R0:W-:Y:S01]  /*113f0*/  STG.E.U16 desc[UR10][R212.64], R5 ;  /* 0x00000005d4007986 */ /* 0x0001e2000c10150a */
[----:B--2---:R-:W-:-:S03]  /*11400*/  PRMT R10, R10, 0x7632, R10 ;  /* 0x000076320a0a7816 */ /* 0x004fc6000000000a */
[----:B------:R1:W-:Y:S01]  /*11410*/  STG.E.U16 desc[UR10][R214.64], R4 ;  /* 0x00000004d6007986 */ /* 0x0003e2000c10150a */
[----:B---3--:R-:W-:-:S03]  /*11420*/  PRMT R6, R6, 0x7632, R6 ;  /* 0x0000763206067816 */ /* 0x008fc60000000006 */
[----:B------:R2:W-:Y:S04]  /*11430*/  STG.E.U16 desc[UR10][R216.64], R8 ;  /* 0x00000008d8007986 */ /* 0x0005e8000c10150a */
[----:B------:R-:W-:Y:S01]  /*11440*/  STG.E.U16 desc[UR10][R222.64], R18 ;  /* 0x00000012de007986 */ /* 0x000fe2000c10150a */
[----:B0-----:R-:W-:-:S03]  /*11450*/  PRMT R5, R39, 0x7632, R5 ;  /* 0x0000763227057816 */ /* 0x001fc60000000005 */
[----:B------:R-:W-:Y:S04]  /*11460*/  STG.E.U16 desc[UR10][R224.64], R14 ;  /* 0x0000000ee0007986 */ /* 0x000fe8000c10150a */
[----:B------:R-:W0:Y:S01]  /*11470*/  LDS.128 R20, [R0+UR6] ;  /* 0x0000000600147984 */ /* 0x000e220008000c00 */
[----:B-1----:R-:W-:-:S03]  /*11480*/  PRMT R4, R43, 0x7632, R4 ;  /* 0x000076322b047816 */ /* 0x002fc60000000004 */
[----:B------:R-:W-:Y:S04]  /*11490*/  STG.E.U16 desc[UR10][R226.64], R10 ;  /* 0x0000000ae2007986 */ /* 0x000fe8000c10150a */
[----:B------:R-:W1:Y:S01]  /*114a0*/  LDS.128 R24, [R208+UR6] ;  /* 0x00000006d0187984 */ /* 0x000e620008000c00 */
[----:B--2---:R-:W-:-:S03]  /*114b0*/  PRMT R8, R51, 0x7632, R8 ;  /* 0x0000763233087816 */ /* 0x004fc60000000008 */
[----:B------:R2:W-:Y:S04]  /*114c0*/  STG.E.U16 desc[UR10][R228.64], R6 ;  /* 0x00000006e4007986 */ /* 0x0005e8000c10150a */
[----:B------:R-:W3:Y:S04]  /*114d0*/  LDS.128 R28, [R0+UR6+0x400] ;  /* 0x00040006001c7984 */ /* 0x000ee80008000c00 */
[----:B------:R-:W-:Y:S04]  /*114e0*/  STG.E.U16 desc[UR10][R230.64], R39 ;  /* 0x00000027e6007986 */ /* 0x000fe8000c10150a */
[----:B------:R-:W4:Y:S04]  /*114f0*/  LDS.128 R32, [R208+UR6+0x400] ;  /* 0x00040006d0207984 */ /* 0x000f280008000c00 */
[----:B------:R-:W-:Y:S04]  /*11500*/  STG.E.U16 desc[UR10][R232.64], R43 ;  /* 0x0000002be8007986 */ /* 0x000fe8000c10150a */
[----:B------:R-:W4:Y:S04]  /*11510*/  LDS.128 R36, [R0+UR6+0x800] ;  /* 0x0008000600247984 */ /* 0x000f280008000c00 */
[----:B------:R-:W-:Y:S04]  /*11520*/  STG.E.U16 desc[UR10][R234.64], R51 ;  /* 0x00000033ea007986 */ /* 0x000fe8000c10150a */
[----:B------:R-:W4:Y:S04]  /*11530*/  LDS.128 R40, [R208+UR6+0x800] ;  /* 0x00080006d0287984 */ /* 0x000f280008000c00 */
[----:B------:R-:W4:Y:S04]  /*11540*/  LDS.128 R48, [R0+UR6+0xc00] ;  /* 0x000c000600307984 */ /* 0x000f280008000c00 */
[----:B------:R-:W4:Y:S01]  /*11550*/  LDS.128 R52, [R208+UR6+0xc00] ;  /* 0x000c0006d0347984 */ /* 0x000f220008000c00 */
[----:B------:R-:W-:-:S03]  /*11560*/  PRMT R9, R47, 0x7632, R9 ;  /* 0x000076322f097816 */ /* 0x000fc60000000009 */
[----:B------:R-:W-:Y:S01]  /*11570*/  STG.E.U16 desc[UR10][R210.64], R47 ;  /* 0x0000002fd2007986 */ /* 0x000fe2000c10150a */
[----:B--2---:R-:W-:-:S03]  /*11580*/  PRMT R6, R19, 0x7632, R6 ;  /* 0x0000763213067816 */ /* 0x004fc60000000006 */
[----:B------:R-:W-:Y:S01]  /*11590*/  STG.E.U16 desc[UR10][R206.64], R19 ;  /* 0x00000013ce007986 */ /* 0x000fe2000c10150a */
[----:B------:R-:W-:-:S03]  /*115a0*/  PRMT R10, R15, 0x7632, R10 ;  /* 0x000076320f0a7816 */ /* 0x000fc6000000000a */
[----:B------:R2:W-:Y:S04]  /*115b0*/  STG.E.U16 desc[UR10][R2.64], R15 ;  /* 0x0000000f02007986 */ /* 0x0005e8000c10150a */
[----:B------:R0:W-:Y:S01]  /*115c0*/  STG.E.U16 desc[UR10][R44.64], R11 ;  /* 0x0000000b2c007986 */ /* 0x0001e2000c10150a */
[----:B------:R-:W-:-:S03]  /*115d0*/  PRMT R12, R7, 0x7632, R12 ;  /* 0x00007632070c7816 */ /* 0x000fc6000000000c */
[----:B------:R-:W-:Y:S04]  /*115e0*/  STG.E.U16 desc[UR10][R56.64], R7 ;  /* 0x0000000738007986 */ /* 0x000fe8000c10150a */
[----:B------:R-:W-:Y:S01]  /*115f0*/  STG.E.U16 desc[UR10][R58.64], R5 ;  /* 0x000000053a007986 */ /* 0x000fe2000c10150a */
[----:B--2---:R-:W-:-:S03]  /*11600*/  PRMT R3, R11, 0x7632, R3 ;  /* 0x000076320b037816 */ /* 0x004fc60000000003 */
[----:B------:R-:W-:Y:S04]  /*11610*/  STG.E.U16 desc[UR10][R60.64], R4 ;  /* 0x000000043c007986 */ /* 0x000fe8000c10150a */
[----:B------:R-:W-:Y:S04]  /*11620*/  STG.E.U16 desc[UR10][R62.64], R8 ;  /* 0x000000083e007986 */ /* 0x000fe8000c10150a */
[----:B------:R-:W-:Y:S04]  /*11630*/  STG.E.U16 desc[UR10][R64.64], R9 ;  /* 0x0000000940007986 */ /* 0x000fe8000c10150a */
[----:B------:R2:W-:Y:S04]  /*11640*/  STG.E.U16 desc[UR10][R66.64], R6 ;  /* 0x0000000642007986 */ /* 0x0005e8000c10150a */
[----:B------:R-:W-:Y:S04]  /*11650*/  STG.E.U16 desc[UR10][R68.64], R10 ;  /* 0x0000000a44007986 */ /* 0x000fe8000c10150a */
[----:B------:R-:W-:Y:S04]  /*11660*/  STG.E.U16 desc[UR10][R70.64], R3 ;  /* 0x0000000346007986 */ /* 0x000fe8000c10150a */
[----:B------:R-:W-:Y:S01]  /*11670*/  STG.E.U16 desc[UR10][R72.64], R12 ;  /* 0x0000000c48007986 */ /* 0x000fe2000c10150a */
[----:B0-----:R-:W-:Y:S01]  /*11680*/  PRMT R45, R20, 0x7632, R45 ;  /* 0x00007632142d7816 */ /* 0x001fe2000000002d */
[----:B--2---:R-:W0:Y:S02]  /*11690*/  LDC.64 R6, c[0x0][0x230] ;  /* 0x00008c00ff067b82 */ /* 0x004e240000000a00 */
[----:B------:R-:W-:Y:S01]  /*116a0*/  STG.E.U16 desc[UR10][R74.64], R20 ;  /* 0x000000144a007986 */ /* 0x000fe2000c10150a */
[----:B-1----:R-:W-:-:S03]  /*116b0*/  PRMT R46, R24, 0x7632, R46 ;  /* 0x00007632182e7816 */ /* 0x002fc6000000002e */
[----:B------:R-:W-:Y:S01]  /*116c0*/  STG.E.U16 desc[UR10][R76.64], R24 ;  /* 0x000000184c007986 */ /* 0x000fe2000c10150a */
[----:B---3--:R-:W-:-:S03]  /*116d0*/  PRMT R47, R28, 0x7632, R47 ;  /* 0x000076321c2f7816 */ /* 0x008fc6000000002f */
[----:B------:R-:W-:Y:S01]  /*116e0*/  STG.E.U16 desc[UR10][R78.64], R28 ;  /* 0x0000001c4e007986 */ /* 0x000fe2000c10150a */
[----:B----4-:R-:W-:-:S03]  /*116f0*/  PRMT R0, R32, 0x7632, R0 ;  /* 0x0000763220007816 */ /* 0x010fc60000000000 */
[----:B------:R-:W-:Y:S04]  /*11700*/  STG.E.U16 desc[UR10][R80.64], R32 ;  /* 0x0000002050007986 */ /* 0x000fe8000c10150a */
[----:B------:R1:W-:Y:S04]  /*11710*/  STG.E.U16 desc[UR10][R82.64], R36 ;  /* 0x0000002452007986 */ /* 0x0003e8000c10150a */
[----:B------:R2:W-:Y:S04]  /*11720*/  STG.E.U16 desc[UR10][R84.64], R40 ;  /* 0x0000002854007986 */ /* 0x0005e8000c10150a */
[----:B------:R3:W-:Y:S04]  /*11730*/  STG.E.U16 desc[UR10][R86.64], R48 ;  /* 0x0000003056007986 */ /* 0x0007e8000c10150a */
[----:B------:R4:W-:Y:S01]  /*11740*/  STG.E.U16 desc[UR10][R88.64], R52 ;  /* 0x0000003458007986 */ /* 0x0009e2000c10150a */
[----:B-1----:R-:W-:-:S03]  /*11750*/  PRMT R36, R36, 0x7632, R36 ;  /* 0x0000763224247816 */ /* 0x002fc60000000024 */
[----:B------:R-:W-:Y:S01]  /*11760*/  STG.E.U16 desc[UR10][R90.64], R45 ;  /* 0x0000002d5a007986 */ /* 0x000fe2000c10150a */
[----:B--2---:R-:W-:-:S03]  /*11770*/  PRMT R40, R40, 0x7632, R40 ;  /* 0x0000763228287816 */ /* 0x004fc60000000028 */
[----:B------:R1:W-:Y:S01]  /*11780*/  STG.E.U16 desc[UR10][R92.64], R46 ;  /* 0x0000002e5c007986 */ /* 0x0003e2000c10150a */
[----:B---3--:R-:W-:-:S03]  /*11790*/  PRMT R48, R48, 0x7632, R48 ;  /* 0x0000763230307816 */ /* 0x008fc60000000030 */
[----:B------:R2:W-:Y:S01]  /*117a0*/  STG.E.U16 desc[UR10][R94.64], R47 ;  /* 0x0000002f5e007986 */ /* 0x0005e2000c10150a */
[----:B----4-:R-:W-:-:S03]  /*117b0*/  PRMT R52, R52, 0x7632, R52 ;  /* 0x0000763234347816 */ /* 0x010fc60000000034 */
[----:B------:R3:W-:Y:S04]  /*117c0*/  STG.E.U16 desc[UR10][R96.64], R0 ;  /* 0x0000000060007986 */ /* 0x0007e8000c10150a */
[----:B------:R4:W-:Y:S04]  /*117d0*/  STG.E.U16 desc[UR10][R98.64], R36 ;  /* 0x0000002462007986 */ /* 0x0009e8000c10150a */
[----:B------:R0:W-:Y:S04]  /*117e0*/  STG.E.U16 desc[UR10][R100.64], R40 ;  /* 0x0000002864007986 */ /* 0x0001e8000c10150a */
[----:B------:R0:W-:Y:S04]  /*117f0*/  STG.E.U16 desc[UR10][R102.64], R48 ;  /* 0x0000003066007986 */ /* 0x0001e8000c10150a */
[----:B------:R0:W-:Y:S01]  /*11800*/  STG.E.U16 desc[UR10][R104.64], R52 ;  /* 0x0000003468007986 */ /* 0x0001e2000c10150a */
[----:B------:R-:W-:-:S03]  /*11810*/  PRMT R61, R21, 0x7632, R61 ;  /* 0x00007632153d7816 */ /* 0x000fc6000000003d */
        /* <DEDUP_REMOVED lines=14> */
[----:B------:R0:W-:Y:S04]  /*11900*/  STG.E.U16 desc[UR10][R120.64], R53 ;  /* 0x0000003578007986 */ /* 0x0001e8000c10150a */
[----:B------:R0:W-:Y:S04]  /*11910*/  STG.E.U16 desc[UR10][R122.64], R61 ;  /* 0x0000003d7a007986 */ /* 0x0001e8000c10150a */
[----:B------:R0:W-:Y:S04]  /*11920*/  STG.E.U16 desc[UR10][R124.64], R62 ;  /* 0x0000003e7c007986 */ /* 0x0001e8000c10150a */
[----:B------:R0:W-:Y:S04]  /*11930*/  STG.E.U16 desc[UR10][R126.64], R63 ;  /* 0x0000003f7e007986 */ /* 0x0001e8000c10150a */
        /* <DEDUP_REMOVED lines=29> */
[----:B-1----:R-:W-:-:S03]  /*11b10*/  PRMT R93, R23, 0x7632, R93 ;  /* 0x00007632175d7816 */ /* 0x002fc6000000005d */
[----:B------:R1:W-:Y:S01]  /*11b20*/  STG.E.U16 desc[UR10][R170.64], R23 ;  /* 0x00000017aa007986 */ /* 0x0003e2000c10150a */
[----:B--2---:R-:W-:-:S03]  /*11b30*/  PRMT R94, R27, 0x7632, R94 ;  /* 0x000076321b5e7816 */ /* 0x004fc6000000005e */
[----:B------:R1:W-:Y:S01]  /*11b40*/  STG.E.U16 desc[UR10][R172.64], R27 ;  /* 0x0000001bac007986 */ /* 0x0003e2000c10150a */
[----:B------:R-:W-:-:S03]  /*11b50*/  LEA R198, P5, R236, R198, 0x1 ;  /* 0x000000c6ecc67211 */ /* 0x000fc600078a08ff */
[----:B------:R1:W-:Y:S01]  /*11b60*/  STG.E.U16 desc[UR10][R174.64], R31 ;  /* 0x0000001fae007986 */ /* 0x0003e2000c10150a */
[----:B------:R-:W-:-:S03]  /*11b70*/  PRMT R95, R31, 0x7632, R95 ;  /* 0x000076321f5f7816 */ /* 0x000fc6000000005f */
[----:B------:R1:W-:Y:S01]  /*11b80*/  STG.E.U16 desc[UR10][R176.64], R35 ;  /* 0x00000023b0007986 */ /* 0x0003e2000c10150a */
[----:B---3--:R-:W-:-:S03]  /*11b90*/  PRMT R96, R35, 0x7632, R96 ;  /* 0x0000763223607816 */ /* 0x008fc60000000060 */
[----:B------:R1:W-:Y:S01]  /*11ba0*/  STG.E.U16 desc[UR10][R178.64], R39 ;  /* 0x00000027b2007986 */ /* 0x0003e2000c10150a */
[----:B------:R-:W-:-:S03]  /*11bb0*/  PRMT R97, R39, 0x7632, R97 ;  /* 0x0000763227617816 */ /* 0x000fc60000000061 */
[----:B------:R1:W-:Y:S01]  /*11bc0*/  STG.E.U16 desc[UR10][R180.64], R43 ;  /* 0x0000002bb4007986 */ /* 0x0003e2000c10150a */
[----:B----4-:R-:W-:-:S03]  /*11bd0*/  PRMT R98, R43, 0x7632, R98 ;  /* 0x000076322b627816 */ /* 0x010fc60000000062 */
[----:B------:R1:W-:Y:S01]  /*11be0*/  STG.E.U16 desc[UR10][R182.64], R51 ;  /* 0x00000033b6007986 */ /* 0x0003e2000c10150a */
[----:B------:R-:W-:-:S03]  /*11bf0*/  LEA.HI.X.SX32 R199, R236, R199, 0x1, P5 ;  /* 0x000000c7ecc77211 */ /* 0x000fc600028f0eff */
        /* <DEDUP_REMOVED lines=10> */
[----:B------:R1:W-:Y:S01]  /*11ca0*/  STG.E.U16 desc[UR10][R16.64], R4 ;  /* 0x0000000410007986 */ /* 0x0003e2000c10150a */
[----:B------:R-:W-:-:S02]  /*11cb0*/  FSEL R2, R205, -INF , P4 ;  /* 0xff800000cd027808 */ /* 0x000fc40002000000 */
[----:B------:R-:W-:Y:S02]  /*11cc0*/  FSEL R3, R204, -INF , P3 ;  /* 0xff800000cc037808 */ /* 0x000fe40001800000 */
[----:B------:R-:W-:Y:S02]  /*11cd0*/  FSEL R0, R203, -INF , P2 ;  /* 0xff800000cb007808 */ /* 0x000fe40001000000 */
[----:B------:R-:W-:Y:S01]  /*11ce0*/  FSEL R5, R202, -INF , P1 ;  /* 0xff800000ca057808 */ /* 0x000fe20000800000 */
[----:B------:R-:W-:Y:S01]  /*11cf0*/  FFMA R8, R2, 0.69314718246459960938, R221 ;  /* 0x3f31721802087823 */ /* 0x000fe200000000dd */
[----:B------:R-:W-:Y:S01]  /*11d00*/  FFMA R9, R3, 0.69314718246459960938, R220 ;  /* 0x3f31721803097823 */ /* 0x000fe200000000dc */
[----:B------:R-:W-:Y:S02]  /*11d10*/  FFMA R10, R0, 0.69314718246459960938, R219 ;  /* 0x3f317218000a7823 */ /* 0x000fe400000000db */
[----:B------:R-:W-:Y:S01]  /*11d20*/  FFMA R11, R5, 0.69314718246459960938, R218 ;  /* 0x3f317218050b7823 */ /* 0x000fe200000000da */
[----:B------:R-:W-:Y:S01]  /*11d30*/  BAR.SYNC.DEFER_BLOCKING 0x0 ;  /* 0x0000000000007b1d */ /* 0x000fe20000010000 */
[----:B------:R-:W-:Y:S01]  /*11d40*/  UIMAD UR4, UR7, UR4, URZ ;  /* 0x00000004070472a4 */ /* 0x000fe2000f8e023f */
[----:B------:R-:W-:-:S03]  /*11d50*/  SHF.L.U32 R3, R209, 0x2, RZ ;  /* 0x00000002d1037819 */ /* 0x000fc600000006ff */
[----:B------:R-:W-:Y:S01]  /*11d60*/  USHF.L.U32 UR7, UR4, 0x2, URZ ;  /* 0x0000000204077899 */ /* 0x000fe2000800063f */
[----:B------:R1:W-:Y:S01]  /*11d70*/  STS.128 [R201+UR6], R8 ;  /* 0x00000008c9007988 */ /* 0x0003e20008000c06 */
[----:B------:R-:W-:Y:S01]  /*11d80*/  UIMAD.WIDE UR4, UR4, 0x4, URZ ;  /* 0x00000004040478a5 */ /* 0x000fe2000f8e023f */
[----:B------:R-:W-:Y:S01]  /*11d90*/  IMAD.HI R0, R209, 0x4, RZ ;  /* 0x00000004d1007827 */ /* 0x000fe200078e02ff */
[----:B------:R-:W-:Y:S02]  /*11da0*/  BAR.SYNC.DEFER_BLOCKING 0x0 ;  /* 0x0000000000007b1d */ /* 0x000fe40000010000 */
[----:B0-----:R-:W-:-:S04]  /*11db0*/  IADD3 R2, P1, P2, R3, UR7, R6 ;  /* 0x0000000703027c10 */ /* 0x001fc8000fa3e006 */
[----:B------:R-:W-:Y:S01]  /*11dc0*/  IADD3.X R3, R0, UR5, R7, P1, P2 ;  /* 0x0000000500037c10 */ /* 0x000fe20008fe4407 */
[----:B------:R-:W-:Y:S08]  /*11dd0*/  @P0 EXIT ;  /* 0x000000000000094d */ /* 0x000ff00003800000 */
[----:B------:R-:W0:Y:S04]  /*11de0*/  LDS R5, [R200] ;  /* 0x00000000c8057984 */ /* 0x000e280000000800 */
[----:B0-----:R-:W-:Y:S01]  /*11df0*/  STG.E desc[UR10][R2.64], R5 ;  /* 0x0000000502007986 */ /* 0x001fe2000c10190a */
[----:B------:R-:W-:Y:S05]  /*11e00*/  EXIT ;  /* 0x000000000000794d */ /* 0x000fea0003800000 */
.L_x_2:
[----:B------:R-:W-:-:S00]  /*11e10*/  BRA `(.L_x_2) ;  /* 0xfffffffc00fc7947 */ /* 0x000fc0000383ffff */
[----:B------:R-:W-:-:S00]  /*11e20*/  NOP ;  /* 0x0000000000007918 */ /* 0x000fc00000000000 */
        /* <DEDUP_REMOVED lines=13> */
.L_x_3:


//--------------------- .nv.global.init           --------------------------
	.section	.nv.global.init,"aw",@progbits
.nv.global.init:
	.type		_$_str,@object
	.size		_$_str,(.L_0 - _$_str)
_$_str:
        /*0000*/ 	.byte	0x5f, 0x5f, 0x43, 0x55, 0x44, 0x41, 0x5f, 0x46, 0x54, 0x5a, 0x00
.L_0:


//--------------------- .nv.shared.attn_fwd       --------------------------
	.section	.nv.shared.attn_fwd,"aw",@nobits
	.sectionflags	@""
	.align	16
	.zero		1024


//--------------------- .nv.shared.reserved.0     --------------------------
	.section	.nv.shared.reserved.0,"aw",@nobits
	.weak		__nv_reservedSMEM_offset_0_alias
	.size		__nv_reservedSMEM_offset_0_alias, 0, 0
	.other		__nv_reservedSMEM_offset_0_alias,@"STO_CUDA_RESERVED_SHARED STV_DEFAULT"
__nv_reservedSMEM_offset_0_alias:
	.zero		0


//--------------------- .nv.constant0.attn_fwd    --------------------------
	.section	.nv.constant0.attn_fwd,"a",@progbits
	.sectionflags	@""
	.align	4
.nv.constant0.attn_fwd:
	.zero		664


//--------------------- SYMBOLS --------------------------

	.type		.nv.reservedSmem.offset0,@object
	.size		.nv.reservedSmem.offset0,0x4
